//
// Generated by NVIDIA NVVM Compiler
//
// Compiler Build ID: CL-36424714
// Cuda compilation tools, release 13.0, V13.0.88
// Based on NVVM 20.0.0
//

.version 9.0
.target sm_100
.address_size 64

	// .globl	_Z11setupFlightPfS_S_S_S_S_ijP17curandStateXORWOW
.global .align 4 .b8 precalc_xorwow_matrix[102400];
.global .align 4 .b8 precalc_xorwow_offset_matrix[102400];
.global .align 4 .b8 mrg32k3aM1[2304];
.global .align 4 .b8 mrg32k3aM2[2304];
.global .align 4 .b8 mrg32k3aM1SubSeq[2016];
.global .align 4 .b8 mrg32k3aM2SubSeq[2016];
.global .align 4 .b8 mrg32k3aM1Seq[2304];
.global .align 4 .b8 mrg32k3aM2Seq[2304];
.const .align 8 .b8 __cr_lgamma_table[72];

.visible .entry _Z11setupFlightPfS_S_S_S_S_ijP17curandStateXORWOW(
	.param .u64 .ptr .align 1 _Z11setupFlightPfS_S_S_S_S_ijP17curandStateXORWOW_param_0,
	.param .u64 .ptr .align 1 _Z11setupFlightPfS_S_S_S_S_ijP17curandStateXORWOW_param_1,
	.param .u64 .ptr .align 1 _Z11setupFlightPfS_S_S_S_S_ijP17curandStateXORWOW_param_2,
	.param .u64 .ptr .align 1 _Z11setupFlightPfS_S_S_S_S_ijP17curandStateXORWOW_param_3,
	.param .u64 .ptr .align 1 _Z11setupFlightPfS_S_S_S_S_ijP17curandStateXORWOW_param_4,
	.param .u64 .ptr .align 1 _Z11setupFlightPfS_S_S_S_S_ijP17curandStateXORWOW_param_5,
	.param .u32 _Z11setupFlightPfS_S_S_S_S_ijP17curandStateXORWOW_param_6,
	.param .u32 _Z11setupFlightPfS_S_S_S_S_ijP17curandStateXORWOW_param_7,
	.param .u64 .ptr .align 1 _Z11setupFlightPfS_S_S_S_S_ijP17curandStateXORWOW_param_8
)
{
	.reg .pred 	%p<27>;
	.reg .b32 	%r<518>;
	.reg .b32 	%f<23>;
	.reg .b64 	%rd<41>;

	ld.param.u64 	%rd13, [_Z11setupFlightPfS_S_S_S_S_ijP17curandStateXORWOW_param_3];
	ld.param.u64 	%rd14, [_Z11setupFlightPfS_S_S_S_S_ijP17curandStateXORWOW_param_4];
	ld.param.u32 	%r201, [_Z11setupFlightPfS_S_S_S_S_ijP17curandStateXORWOW_param_6];
	ld.param.u32 	%r204, [_Z11setupFlightPfS_S_S_S_S_ijP17curandStateXORWOW_param_7];
	ld.param.u64 	%rd16, [_Z11setupFlightPfS_S_S_S_S_ijP17curandStateXORWOW_param_8];
	cvta.to.global.u64 	%rd17, %rd16;
	mov.u32 	%r205, %tid.x;
	cvt.u64.u32 	%rd1, %r205;
	mul.wide.u32 	%rd18, %r205, 48;
	add.s64 	%rd2, %rd17, %rd18;
	xor.b32  	%r206, %r204, -1429050551;
	mul.lo.s32 	%r1, %r206, 1099087573;
	add.s32 	%r207, %r1, -638133224;
	add.s32 	%r432, %r1, 123456789;
	st.global.v2.u32 	[%rd2], {%r207, %r432};
	xor.b32  	%r431, %r1, 362436069;
	mov.b32 	%r430, -123459836;
	st.global.v2.u32 	[%rd2+8], {%r431, %r430};
	add.s32 	%r428, %r1, 5783321;
	mov.b32 	%r429, -589760388;
	st.global.v2.u32 	[%rd2+16], {%r429, %r428};
	setp.eq.s32 	%p1, %r205, 0;
	@%p1 bra 	$L__BB0_42;
	mov.b32 	%r414, 0;
	mov.b32 	%r430, -123459836;
	mov.b32 	%r429, -589760388;
	mov.u64 	%rd40, %rd1;
$L__BB0_2:
	and.b64  	%rd4, %rd40, 3;
	setp.eq.s64 	%p2, %rd4, 0;
	@%p2 bra 	$L__BB0_41;
	mul.wide.u32 	%rd19, %r414, 3200;
	mov.u64 	%rd20, precalc_xorwow_matrix;
	add.s64 	%rd5, %rd20, %rd19;
	cvt.u32.u64 	%r11, %rd4;
	mov.b32 	%r415, 0;
$L__BB0_4:
	mov.b32 	%r428, 0;
	mov.u32 	%r429, %r428;
	mov.u32 	%r430, %r428;
	mov.u32 	%r431, %r428;
	mov.u32 	%r432, %r428;
	mov.u32 	%r421, %r428;
$L__BB0_5:
	mul.wide.u32 	%rd21, %r421, 4;
	add.s64 	%rd22, %rd2, %rd21;
	ld.global.u32 	%r19, [%rd22+4];
	shl.b32 	%r20, %r421, 5;
	mov.b32 	%r427, 0;
$L__BB0_6:
	.pragma "nounroll";
	shr.u32 	%r214, %r19, %r427;
	and.b32  	%r215, %r214, 1;
	setp.eq.b32 	%p3, %r215, 1;
	not.pred 	%p4, %p3;
	add.s32 	%r216, %r20, %r427;
	mul.lo.s32 	%r217, %r216, 5;
	mul.wide.u32 	%rd23, %r217, 4;
	add.s64 	%rd6, %rd5, %rd23;
	@%p4 bra 	$L__BB0_8;
	ld.global.u32 	%r218, [%rd6];
	xor.b32  	%r432, %r432, %r218;
	ld.global.u32 	%r219, [%rd6+4];
	xor.b32  	%r431, %r431, %r219;
	ld.global.u32 	%r220, [%rd6+8];
	xor.b32  	%r430, %r430, %r220;
	ld.global.u32 	%r221, [%rd6+12];
	xor.b32  	%r429, %r429, %r221;
	ld.global.u32 	%r222, [%rd6+16];
	xor.b32  	%r428, %r428, %r222;
$L__BB0_8:
	and.b32  	%r224, %r214, 2;
	setp.eq.s32 	%p5, %r224, 0;
	@%p5 bra 	$L__BB0_10;
	ld.global.u32 	%r225, [%rd6+20];
	xor.b32  	%r432, %r432, %r225;
	ld.global.u32 	%r226, [%rd6+24];
	xor.b32  	%r431, %r431, %r226;
	ld.global.u32 	%r227, [%rd6+28];
	xor.b32  	%r430, %r430, %r227;
	ld.global.u32 	%r228, [%rd6+32];
	xor.b32  	%r429, %r429, %r228;
	ld.global.u32 	%r229, [%rd6+36];
	xor.b32  	%r428, %r428, %r229;
$L__BB0_10:
	and.b32  	%r231, %r214, 4;
	setp.eq.s32 	%p6, %r231, 0;
	@%p6 bra 	$L__BB0_12;
	ld.global.u32 	%r232, [%rd6+40];
	xor.b32  	%r432, %r432, %r232;
	ld.global.u32 	%r233, [%rd6+44];
	xor.b32  	%r431, %r431, %r233;
	ld.global.u32 	%r234, [%rd6+48];
	xor.b32  	%r430, %r430, %r234;
	ld.global.u32 	%r235, [%rd6+52];
	xor.b32  	%r429, %r429, %r235;
	ld.global.u32 	%r236, [%rd6+56];
	xor.b32  	%r428, %r428, %r236;
$L__BB0_12:
	and.b32  	%r238, %r214, 8;
	setp.eq.s32 	%p7, %r238, 0;
	@%p7 bra 	$L__BB0_14;
	ld.global.u32 	%r239, [%rd6+60];
	xor.b32  	%r432, %r432, %r239;
	ld.global.u32 	%r240, [%rd6+64];
	xor.b32  	%r431, %r431, %r240;
	ld.global.u32 	%r241, [%rd6+68];
	xor.b32  	%r430, %r430, %r241;
	ld.global.u32 	%r242, [%rd6+72];
	xor.b32  	%r429, %r429, %r242;
	ld.global.u32 	%r243, [%rd6+76];
	xor.b32  	%r428, %r428, %r243;
$L__BB0_14:
	and.b32  	%r245, %r214, 16;
	setp.eq.s32 	%p8, %r245, 0;
	@%p8 bra 	$L__BB0_16;
	ld.global.u32 	%r246, [%rd6+80];
	xor.b32  	%r432, %r432, %r246;
	ld.global.u32 	%r247, [%rd6+84];
	xor.b32  	%r431, %r431, %r247;
	ld.global.u32 	%r248, [%rd6+88];
	xor.b32  	%r430, %r430, %r248;
	ld.global.u32 	%r249, [%rd6+92];
	xor.b32  	%r429, %r429, %r249;
	ld.global.u32 	%r250, [%rd6+96];
	xor.b32  	%r428, %r428, %r250;
$L__BB0_16:
	and.b32  	%r252, %r214, 32;
	setp.eq.s32 	%p9, %r252, 0;
	@%p9 bra 	$L__BB0_18;
	ld.global.u32 	%r253, [%rd6+100];
	xor.b32  	%r432, %r432, %r253;
	ld.global.u32 	%r254, [%rd6+104];
	xor.b32  	%r431, %r431, %r254;
	ld.global.u32 	%r255, [%rd6+108];
	xor.b32  	%r430, %r430, %r255;
	ld.global.u32 	%r256, [%rd6+112];
	xor.b32  	%r429, %r429, %r256;
	ld.global.u32 	%r257, [%rd6+116];
	xor.b32  	%r428, %r428, %r257;
$L__BB0_18:
	and.b32  	%r259, %r214, 64;
	setp.eq.s32 	%p10, %r259, 0;
	@%p10 bra 	$L__BB0_20;
	ld.global.u32 	%r260, [%rd6+120];
	xor.b32  	%r432, %r432, %r260;
	ld.global.u32 	%r261, [%rd6+124];
	xor.b32  	%r431, %r431, %r261;
	ld.global.u32 	%r262, [%rd6+128];
	xor.b32  	%r430, %r430, %r262;
	ld.global.u32 	%r263, [%rd6+132];
	xor.b32  	%r429, %r429, %r263;
	ld.global.u32 	%r264, [%rd6+136];
	xor.b32  	%r428, %r428, %r264;
$L__BB0_20:
	and.b32  	%r266, %r214, 128;
	setp.eq.s32 	%p11, %r266, 0;
	@%p11 bra 	$L__BB0_22;
	ld.global.u32 	%r267, [%rd6+140];
	xor.b32  	%r432, %r432, %r267;
	ld.global.u32 	%r268, [%rd6+144];
	xor.b32  	%r431, %r431, %r268;
	ld.global.u32 	%r269, [%rd6+148];
	xor.b32  	%r430, %r430, %r269;
	ld.global.u32 	%r270, [%rd6+152];
	xor.b32  	%r429, %r429, %r270;
	ld.global.u32 	%r271, [%rd6+156];
	xor.b32  	%r428, %r428, %r271;
$L__BB0_22:
	and.b32  	%r273, %r214, 256;
	setp.eq.s32 	%p12, %r273, 0;
	@%p12 bra 	$L__BB0_24;
	ld.global.u32 	%r274, [%rd6+160];
	xor.b32  	%r432, %r432, %r274;
	ld.global.u32 	%r275, [%rd6+164];
	xor.b32  	%r431, %r431, %r275;
	ld.global.u32 	%r276, [%rd6+168];
	xor.b32  	%r430, %r430, %r276;
	ld.global.u32 	%r277, [%rd6+172];
	xor.b32  	%r429, %r429, %r277;
	ld.global.u32 	%r278, [%rd6+176];
	xor.b32  	%r428, %r428, %r278;
$L__BB0_24:
	and.b32  	%r280, %r214, 512;
	setp.eq.s32 	%p13, %r280, 0;
	@%p13 bra 	$L__BB0_26;
	ld.global.u32 	%r281, [%rd6+180];
	xor.b32  	%r432, %r432, %r281;
	ld.global.u32 	%r282, [%rd6+184];
	xor.b32  	%r431, %r431, %r282;
	ld.global.u32 	%r283, [%rd6+188];
	xor.b32  	%r430, %r430, %r283;
	ld.global.u32 	%r284, [%rd6+192];
	xor.b32  	%r429, %r429, %r284;
	ld.global.u32 	%r285, [%rd6+196];
	xor.b32  	%r428, %r428, %r285;
$L__BB0_26:
	and.b32  	%r287, %r214, 1024;
	setp.eq.s32 	%p14, %r287, 0;
	@%p14 bra 	$L__BB0_28;
	ld.global.u32 	%r288, [%rd6+200];
	xor.b32  	%r432, %r432, %r288;
	ld.global.u32 	%r289, [%rd6+204];
	xor.b32  	%r431, %r431, %r289;
	ld.global.u32 	%r290, [%rd6+208];
	xor.b32  	%r430, %r430, %r290;
	ld.global.u32 	%r291, [%rd6+212];
	xor.b32  	%r429, %r429, %r291;
	ld.global.u32 	%r292, [%rd6+216];
	xor.b32  	%r428, %r428, %r292;
$L__BB0_28:
	and.b32  	%r294, %r214, 2048;
	setp.eq.s32 	%p15, %r294, 0;
	@%p15 bra 	$L__BB0_30;
	ld.global.u32 	%r295, [%rd6+220];
	xor.b32  	%r432, %r432, %r295;
	ld.global.u32 	%r296, [%rd6+224];
	xor.b32  	%r431, %r431, %r296;
	ld.global.u32 	%r297, [%rd6+228];
	xor.b32  	%r430, %r430, %r297;
	ld.global.u32 	%r298, [%rd6+232];
	xor.b32  	%r429, %r429, %r298;
	ld.global.u32 	%r299, [%rd6+236];
	xor.b32  	%r428, %r428, %r299;
$L__BB0_30:
	and.b32  	%r301, %r214, 4096;
	setp.eq.s32 	%p16, %r301, 0;
	@%p16 bra 	$L__BB0_32;
	ld.global.u32 	%r302, [%rd6+240];
	xor.b32  	%r432, %r432, %r302;
	ld.global.u32 	%r303, [%rd6+244];
	xor.b32  	%r431, %r431, %r303;
	ld.global.u32 	%r304, [%rd6+248];
	xor.b32  	%r430, %r430, %r304;
	ld.global.u32 	%r305, [%rd6+252];
	xor.b32  	%r429, %r429, %r305;
	ld.global.u32 	%r306, [%rd6+256];
	xor.b32  	%r428, %r428, %r306;
$L__BB0_32:
	and.b32  	%r308, %r214, 8192;
	setp.eq.s32 	%p17, %r308, 0;
	@%p17 bra 	$L__BB0_34;
	ld.global.u32 	%r309, [%rd6+260];
	xor.b32  	%r432, %r432, %r309;
	ld.global.u32 	%r310, [%rd6+264];
	xor.b32  	%r431, %r431, %r310;
	ld.global.u32 	%r311, [%rd6+268];
	xor.b32  	%r430, %r430, %r311;
	ld.global.u32 	%r312, [%rd6+272];
	xor.b32  	%r429, %r429, %r312;
	ld.global.u32 	%r313, [%rd6+276];
	xor.b32  	%r428, %r428, %r313;
$L__BB0_34:
	and.b32  	%r315, %r214, 16384;
	setp.eq.s32 	%p18, %r315, 0;
	@%p18 bra 	$L__BB0_36;
	ld.global.u32 	%r316, [%rd6+280];
	xor.b32  	%r432, %r432, %r316;
	ld.global.u32 	%r317, [%rd6+284];
	xor.b32  	%r431, %r431, %r317;
	ld.global.u32 	%r318, [%rd6+288];
	xor.b32  	%r430, %r430, %r318;
	ld.global.u32 	%r319, [%rd6+292];
	xor.b32  	%r429, %r429, %r319;
	ld.global.u32 	%r320, [%rd6+296];
	xor.b32  	%r428, %r428, %r320;
$L__BB0_36:
	and.b32  	%r322, %r214, 32768;
	setp.eq.s32 	%p19, %r322, 0;
	@%p19 bra 	$L__BB0_38;
	ld.global.u32 	%r323, [%rd6+300];
	xor.b32  	%r432, %r432, %r323;
	ld.global.u32 	%r324, [%rd6+304];
	xor.b32  	%r431, %r431, %r324;
	ld.global.u32 	%r325, [%rd6+308];
	xor.b32  	%r430, %r430, %r325;
	ld.global.u32 	%r326, [%rd6+312];
	xor.b32  	%r429, %r429, %r326;
	ld.global.u32 	%r327, [%rd6+316];
	xor.b32  	%r428, %r428, %r327;
$L__BB0_38:
	add.s32 	%r427, %r427, 16;
	setp.ne.s32 	%p20, %r427, 32;
	@%p20 bra 	$L__BB0_6;
	mad.lo.s32 	%r328, %r421, -31, %r20;
	add.s32 	%r421, %r328, 1;
	setp.ne.s32 	%p21, %r421, 5;
	@%p21 bra 	$L__BB0_5;
	st.global.u32 	[%rd2+4], %r432;
	st.global.u32 	[%rd2+8], %r431;
	st.global.u32 	[%rd2+12], %r430;
	st.global.u32 	[%rd2+16], %r429;
	st.global.u32 	[%rd2+20], %r428;
	add.s32 	%r415, %r415, 1;
	setp.lt.u32 	%p22, %r415, %r11;
	@%p22 bra 	$L__BB0_4;
$L__BB0_41:
	shr.u64 	%rd7, %rd40, 2;
	add.s32 	%r414, %r414, 1;
	setp.gt.u64 	%p23, %rd40, 3;
	mov.u64 	%rd40, %rd7;
	@%p23 bra 	$L__BB0_2;
$L__BB0_42:
	cvt.u32.u64 	%r329, %rd1;
	mov.b32 	%r330, 0;
	st.global.v2.u32 	[%rd2+24], {%r330, %r330};
	st.global.u32 	[%rd2+32], %r330;
	mov.b64 	%rd24, 0;
	st.global.u64 	[%rd2+40], %rd24;
	setp.ge.s32 	%p24, %r329, %r201;
	@%p24 bra 	$L__BB0_47;
	ld.param.u64 	%rd39, [_Z11setupFlightPfS_S_S_S_S_ijP17curandStateXORWOW_param_5];
	ld.param.u64 	%rd38, [_Z11setupFlightPfS_S_S_S_S_ijP17curandStateXORWOW_param_2];
	ld.param.u64 	%rd37, [_Z11setupFlightPfS_S_S_S_S_ijP17curandStateXORWOW_param_1];
	ld.param.u64 	%rd36, [_Z11setupFlightPfS_S_S_S_S_ijP17curandStateXORWOW_param_0];
	shr.u32 	%r331, %r432, 2;
	xor.b32  	%r332, %r331, %r432;
	st.global.v2.u32 	[%rd2+8], {%r430, %r429};
	shl.b32 	%r333, %r428, 4;
	shl.b32 	%r334, %r332, 1;
	xor.b32  	%r335, %r334, %r333;
	xor.b32  	%r336, %r335, %r332;
	xor.b32  	%r337, %r336, %r428;
	st.global.v2.u32 	[%rd2+16], {%r428, %r337};
	add.s32 	%r338, %r1, -637770787;
	st.global.v2.u32 	[%rd2], {%r338, %r431};
	add.s32 	%r339, %r337, %r338;
	mul.hi.u32 	%r340, %r339, 266354561;
	shr.u32 	%r341, %r340, 3;
	mul.lo.s32 	%r342, %r341, 129;
	sub.s32 	%r343, %r339, %r342;
	cvt.rn.f32.u32 	%f5, %r343;
	cvta.to.global.u64 	%rd25, %rd36;
	shl.b64 	%rd26, %rd1, 2;
	add.s64 	%rd27, %rd25, %rd26;
	st.global.f32 	[%rd27], %f5;
	ld.global.v2.u32 	{%r344, %r345}, [%rd2];
	shr.u32 	%r346, %r345, 2;
	xor.b32  	%r347, %r346, %r345;
	ld.global.v2.u32 	{%r348, %r349}, [%rd2+8];
	ld.global.v2.u32 	{%r350, %r351}, [%rd2+16];
	st.global.v2.u32 	[%rd2+8], {%r349, %r350};
	shl.b32 	%r352, %r351, 4;
	shl.b32 	%r353, %r347, 1;
	xor.b32  	%r354, %r353, %r352;
	xor.b32  	%r355, %r354, %r347;
	xor.b32  	%r356, %r355, %r351;
	st.global.v2.u32 	[%rd2+16], {%r351, %r356};
	add.s32 	%r357, %r344, 362437;
	st.global.v2.u32 	[%rd2], {%r357, %r348};
	add.s32 	%r358, %r356, %r357;
	mul.hi.u32 	%r359, %r358, 266354561;
	shr.u32 	%r360, %r359, 3;
	mul.lo.s32 	%r361, %r360, 129;
	sub.s32 	%r362, %r358, %r361;
	cvt.rn.f32.u32 	%f6, %r362;
	cvta.to.global.u64 	%rd28, %rd37;
	add.s64 	%rd29, %rd28, %rd26;
	st.global.f32 	[%rd29], %f6;
	ld.global.v2.u32 	{%r363, %r364}, [%rd2];
	shr.u32 	%r365, %r364, 2;
	xor.b32  	%r366, %r365, %r364;
	ld.global.v2.u32 	{%r367, %r368}, [%rd2+8];
	ld.global.v2.u32 	{%r369, %r370}, [%rd2+16];
	st.global.v2.u32 	[%rd2+8], {%r368, %r369};
	shl.b32 	%r371, %r370, 4;
	shl.b32 	%r372, %r366, 1;
	xor.b32  	%r373, %r372, %r371;
	xor.b32  	%r374, %r373, %r366;
	xor.b32  	%r375, %r374, %r370;
	st.global.v2.u32 	[%rd2+16], {%r370, %r375};
	add.s32 	%r376, %r363, 362437;
	st.global.v2.u32 	[%rd2], {%r376, %r367};
	add.s32 	%r377, %r375, %r376;
	mul.hi.u32 	%r378, %r377, -1272053541;
	sub.s32 	%r379, %r377, %r378;
	shr.u32 	%r380, %r379, 1;
	add.s32 	%r381, %r380, %r378;
	shr.u32 	%r382, %r381, 9;
	mul.lo.s32 	%r383, %r382, 601;
	sub.s32 	%r384, %r377, %r383;
	add.s32 	%r385, %r384, 30;
	cvt.rn.f32.u32 	%f7, %r385;
	cvta.to.global.u64 	%rd30, %rd38;
	add.s64 	%rd31, %rd30, %rd26;
	st.global.f32 	[%rd31], %f7;
	ld.global.v2.u32 	{%r386, %r387}, [%rd2];
	shr.u32 	%r388, %r387, 2;
	xor.b32  	%r389, %r388, %r387;
	ld.global.v2.u32 	{%r390, %r391}, [%rd2+8];
	ld.global.v2.u32 	{%r392, %r393}, [%rd2+16];
	st.global.v2.u32 	[%rd2+8], {%r391, %r392};
	shl.b32 	%r394, %r393, 4;
	shl.b32 	%r395, %r389, 1;
	xor.b32  	%r396, %r395, %r394;
	xor.b32  	%r397, %r396, %r389;
	xor.b32  	%r398, %r397, %r393;
	st.global.v2.u32 	[%rd2+16], {%r393, %r398};
	add.s32 	%r399, %r386, 362437;
	st.global.v2.u32 	[%rd2], {%r399, %r390};
	add.s32 	%r400, %r398, %r399;
	mul.hi.u32 	%r401, %r400, -1272053541;
	sub.s32 	%r402, %r400, %r401;
	shr.u32 	%r403, %r402, 1;
	add.s32 	%r404, %r403, %r401;
	shr.u32 	%r405, %r404, 9;
	mul.lo.s32 	%r406, %r405, 601;
	sub.s32 	%r407, %r400, %r406;
	add.s32 	%r408, %r407, 30;
	cvt.rn.f32.u32 	%f8, %r408;
	cvta.to.global.u64 	%rd32, %rd13;
	add.s64 	%rd33, %rd32, %rd26;
	st.global.f32 	[%rd33], %f8;
	ld.global.f32 	%f9, [%rd31];
	div.rn.f32 	%f10, %f9, 0f45610000;
	mul.f32 	%f11, %f10, 0f3F000000;
	st.global.f32 	[%rd31], %f11;
	ld.global.f32 	%f12, [%rd33];
	div.rn.f32 	%f13, %f12, 0f45610000;
	mul.f32 	%f14, %f13, 0f3F000000;
	st.global.f32 	[%rd33], %f14;
	ld.global.f32 	%f15, [%rd27];
	ld.global.f32 	%f16, [%rd31];
	add.f32 	%f17, %f15, %f16;
	cvta.to.global.u64 	%rd34, %rd14;
	add.s64 	%rd8, %rd34, %rd26;
	st.global.f32 	[%rd8], %f17;
	ld.global.f32 	%f18, [%rd29];
	ld.global.f32 	%f19, [%rd33];
	add.f32 	%f22, %f18, %f19;
	cvta.to.global.u64 	%rd35, %rd39;
	add.s64 	%rd9, %rd35, %rd26;
	st.global.f32 	[%rd9], %f22;
	ld.global.f32 	%f2, [%rd8];
	setp.ltu.f32 	%p25, %f2, 0f43000000;
	@%p25 bra 	$L__BB0_45;
	neg.f32 	%f20, %f2;
	st.global.f32 	[%rd8], %f20;
	ld.global.f32 	%f22, [%rd9];
$L__BB0_45:
	setp.ltu.f32 	%p26, %f22, 0f43000000;
	@%p26 bra 	$L__BB0_47;
	neg.f32 	%f21, %f22;
	st.global.f32 	[%rd9], %f21;
$L__BB0_47:
	ret;

}


// ===== COMPILED SASS (sm_100) =====

	.target	sm_100

	.elftype	@"ET_EXEC"


//--------------------- .note.nv.tkinfo           --------------------------
	.section	.note.nv.tkinfo,"",@"SHT_NOTE"
	.sectionflags	@"SHF_NOTE_NV_TKINFO"
	.tkinfo
        /*0018*/ 	.word	0x00000002
        /*0030*/ 	.string	""
        /*0030*/ 	.string	"ptxas"
        /*0030*/ 	.string	"Cuda compilation tools, release 13.0, V13.0.88"
        /*0030*/ 	.string	"Build cuda_13.0.r13.0/compiler.36424714_0"
        /*0030*/ 	.string	"-arch sm_100 -m 64 "



//--------------------- .note.nv.cuinfo           --------------------------
	.section	.note.nv.cuinfo,"",@"SHT_NOTE"
	.sectionflags	@"SHF_NOTE_NV_CUINFO"
        /*0018*/ 	.short	0x0002
        /*001a*/ 	.short	0x0064
        /*001c*/ 	.short	0x0082
	.zero		2


//--------------------- .nv.info                  --------------------------
	.section	.nv.info,"",@"SHT_CUDA_INFO"
	.align	4


	//----- nvinfo : EIATTR_REGCOUNT
	.align		4
        /*0000*/ 	.byte	0x04, 0x2f
        /*0002*/ 	.short	(.L_10 - .L_9)
	.align		4
.L_9:
        /*0004*/ 	.word	index@(_Z11setupFlightPfS_S_S_S_S_ijP17curandStateXORWOW)
        /*0008*/ 	.word	0x0000001f


	//----- nvinfo : EIATTR_FRAME_SIZE
	.align		4
.L_10:
        /*000c*/ 	.byte	0x04, 0x11
        /*000e*/ 	.short	(.L_12 - .L_11)
	.align		4
.L_11:
        /*0010*/ 	.word	index@($__internal_0_$__cuda_sm3x_div_rn_noftz_f32_slowpath)
        /*0014*/ 	.word	0x00000000


	//----- nvinfo : EIATTR_FRAME_SIZE
	.align		4
.L_12:
        /*0018*/ 	.byte	0x04, 0x11
        /*001a*/ 	.short	(.L_14 - .L_13)
	.align		4
.L_13:
        /*001c*/ 	.word	index@(_Z11setupFlightPfS_S_S_S_S_ijP17curandStateXORWOW)
        /*0020*/ 	.word	0x00000000


	//----- nvinfo : EIATTR_MIN_STACK_SIZE
	.align		4
.L_14:
        /*0024*/ 	.byte	0x04, 0x12
        /*0026*/ 	.short	(.L_16 - .L_15)
	.align		4
.L_15:
        /*0028*/ 	.word	index@(_Z11setupFlightPfS_S_S_S_S_ijP17curandStateXORWOW)
        /*002c*/ 	.word	0x00000000
.L_16:


//--------------------- .nv.compat                --------------------------
	.section	.nv.compat,"",@"SHT_CUDA_COMPAT_INFO"
	.align	4
        /*0000*/ 	.byte	0x02, 0x09, 0x00, 0x00, 0x02, 0x02, 0x01, 0x00, 0x02, 0x05, 0x05, 0x00, 0x03, 0x07, 0x01, 0x01
        /*0010*/ 	.byte	0x02, 0x03, 0x00, 0x00, 0x02, 0x06, 0x01, 0x00, 0x04, 0x0b, 0x08, 0x00, 0x01, 0x00, 0x00, 0x00
        /*0020*/ 	.byte	0x00, 0x00, 0x00, 0x00


//--------------------- .nv.info._Z11setupFlightPfS_S_S_S_S_ijP17curandStateXORWOW --------------------------
	.section	.nv.info._Z11setupFlightPfS_S_S_S_S_ijP17curandStateXORWOW,"",@"SHT_CUDA_INFO"
	.sectionflags	@""
	.align	4


	//----- nvinfo : EIATTR_CUDA_API_VERSION
	.align		4
        /*0000*/ 	.byte	0x04, 0x37
        /*0002*/ 	.short	(.L_18 - .L_17)
.L_17:
        /*0004*/ 	.word	0x00000082


	//----- nvinfo : EIATTR_KPARAM_INFO
	.align		4
.L_18:
        /*0008*/ 	.byte	0x04, 0x17
        /*000a*/ 	.short	(.L_20 - .L_19)
.L_19:
        /*000c*/ 	.word	0x00000000
        /*0010*/ 	.short	0x0008
        /*0012*/ 	.short	0x0038
        /*0014*/ 	.byte	0x00, 0xf5, 0x21, 0x00


	//----- nvinfo : EIATTR_KPARAM_INFO
	.align		4
.L_20:
        /*0018*/ 	.byte	0x04, 0x17
        /*001a*/ 	.short	(.L_22 - .L_21)
.L_21:
        /*001c*/ 	.word	0x00000000
        /*0020*/ 	.short	0x0007
        /*0022*/ 	.short	0x0034
        /*0024*/ 	.byte	0x00, 0xf0, 0x11, 0x00


	//----- nvinfo : EIATTR_KPARAM_INFO
	.align		4
.L_22:
        /*0028*/ 	.byte	0x04, 0x17
        /*002a*/ 	.short	(.L_24 - .L_23)
.L_23:
        /*002c*/ 	.word	0x00000000
        /*0030*/ 	.short	0x0006
        /*0032*/ 	.short	0x0030
        /*0034*/ 	.byte	0x00, 0xf0, 0x11, 0x00


	//----- nvinfo : EIATTR_KPARAM_INFO
	.align		4
.L_24:
        /*0038*/ 	.byte	0x04, 0x17
        /*003a*/ 	.short	(.L_26 - .L_25)
.L_25:
        /*003c*/ 	.word	0x00000000
        /*0040*/ 	.short	0x0005
        /*0042*/ 	.short	0x0028
        /*0044*/ 	.byte	0x00, 0xf5, 0x21, 0x00


	//----- nvinfo : EIATTR_KPARAM_INFO
	.align		4
.L_26:
        /*0048*/ 	.byte	0x04, 0x17
        /*004a*/ 	.short	(.L_28 - .L_27)
.L_27:
        /*004c*/ 	.word	0x00000000
        /*0050*/ 	.short	0x0004
        /*0052*/ 	.short	0x0020
        /*0054*/ 	.byte	0x00, 0xf5, 0x21, 0x00


	//----- nvinfo : EIATTR_KPARAM_INFO
	.align		4
.L_28:
        /*0058*/ 	.byte	0x04, 0x17
        /*005a*/ 	.short	(.L_30 - .L_29)
.L_29:
        /*005c*/ 	.word	0x00000000
        /*0060*/ 	.short	0x0003
        /*0062*/ 	.short	0x0018
        /*0064*/ 	.byte	0x00, 0xf5, 0x21, 0x00


	//----- nvinfo : EIATTR_KPARAM_INFO
	.align		4
.L_30:
        /*0068*/ 	.byte	0x04, 0x17
        /*006a*/ 	.short	(.L_32 - .L_31)
.L_31:
        /*006c*/ 	.word	0x00000000
        /*0070*/ 	.short	0x0002
        /*0072*/ 	.short	0x0010
        /*0074*/ 	.byte	0x00, 0xf5, 0x21, 0x00


	//----- nvinfo : EIATTR_KPARAM_INFO
	.align		4
.L_32:
        /*0078*/ 	.byte	0x04, 0x17
        /*007a*/ 	.short	(.L_34 - .L_33)
.L_33:
        /*007c*/ 	.word	0x00000000
        /*0080*/ 	.short	0x0001
        /*0082*/ 	.short	0x0008
        /*0084*/ 	.byte	0x00, 0xf5, 0x21, 0x00


	//----- nvinfo : EIATTR_KPARAM_INFO
	.align		4
.L_34:
        /*0088*/ 	.byte	0x04, 0x17
        /*008a*/ 	.short	(.L_36 - .L_35)
.L_35:
        /*008c*/ 	.word	0x00000000
        /*0090*/ 	.short	0x0000
        /*0092*/ 	.short	0x0000
        /*0094*/ 	.byte	0x00, 0xf5, 0x21, 0x00


	//----- nvinfo : EIATTR_SPARSE_MMA_MASK
	.align		4
.L_36:
        /*0098*/ 	.byte	0x03, 0x50
        /*009a*/ 	.short	0x0000


	//----- nvinfo : EIATTR_MAXREG_COUNT
	.align		4
        /*009c*/ 	.byte	0x03, 0x1b
        /*009e*/ 	.short	0x00ff


	//----- nvinfo : EIATTR_MERCURY_ISA_VERSION
	.align		4
        /*00a0*/ 	.byte	0x03, 0x5f
        /*00a2*/ 	.short	0x0101


	//----- nvinfo : EIATTR_VRC_CTA_INIT_COUNT
	.align		4
        /*00a4*/ 	.byte	0x02, 0x4a
	.zero		1
	.zero		1


	//----- nvinfo : EIATTR_EXIT_INSTR_OFFSETS
	.align		4
        /*00a8*/ 	.byte	0x04, 0x1c
        /*00aa*/ 	.short	(.L_38 - .L_37)


	//   ....[0]....
.L_37:
        /*00ac*/ 	.word	0x00000f90


	//   ....[1]....
        /*00b0*/ 	.word	0x00001a00


	//   ....[2]....
        /*00b4*/ 	.word	0x00001a30


	//----- nvinfo : EIATTR_CRS_STACK_SIZE
	.align		4
.L_38:
        /*00b8*/ 	.byte	0x04, 0x1e
        /*00ba*/ 	.short	(.L_40 - .L_39)
.L_39:
        /*00bc*/ 	.word	0x00000000


	//----- nvinfo : EIATTR_CBANK_PARAM_SIZE
	.align		4
.L_40:
        /*00c0*/ 	.byte	0x03, 0x19
        /*00c2*/ 	.short	0x0040


	//----- nvinfo : EIATTR_PARAM_CBANK
	.align		4
        /*00c4*/ 	.byte	0x04, 0x0a
        /*00c6*/ 	.short	(.L_42 - .L_41)
	.align		4
.L_41:
        /*00c8*/ 	.word	index@(.nv.constant0._Z11setupFlightPfS_S_S_S_S_ijP17curandStateXORWOW)
        /*00cc*/ 	.short	0x0380
        /*00ce*/ 	.short	0x0040


	//----- nvinfo : EIATTR_SW_WAR
	.align		4
.L_42:
        /*00d0*/ 	.byte	0x04, 0x36
        /*00d2*/ 	.short	(.L_44 - .L_43)
.L_43:
        /*00d4*/ 	.word	0x00000008
.L_44:


//--------------------- .nv.callgraph             --------------------------
	.section	.nv.callgraph,"",@"SHT_CUDA_CALLGRAPH"
	.align	4
	.sectionentsize	8
	.align		4
        /*0000*/ 	.word	0x00000000
	.align		4
        /*0004*/ 	.word	0xffffffff
	.align		4
        /*0008*/ 	.word	0x00000000
	.align		4
        /*000c*/ 	.word	0xfffffffe
	.align		4
        /*0010*/ 	.word	0x00000000
	.align		4
        /*0014*/ 	.word	0xfffffffd
	.align		4
        /*0018*/ 	.word	0x00000000
	.align		4
        /*001c*/ 	.word	0xfffffffc


//--------------------- .nv.constant4             --------------------------
	.section	.nv.constant4,"a",@progbits
	.align	8
	.align		8
.nv.constant4:
        /*0000*/ 	.dword	precalc_xorwow_matrix
	.align		8
        /*0008*/ 	.dword	precalc_xorwow_offset_matrix
	.align		8
        /*0010*/ 	.dword	mrg32k3aM1
	.align		8
        /*0018*/ 	.dword	mrg32k3aM2
	.align		8
        /*0020*/ 	.dword	mrg32k3aM1SubSeq
	.align		8
        /*0028*/ 	.dword	mrg32k3aM2SubSeq
	.align		8
        /*0030*/ 	.dword	mrg32k3aM1Seq
	.align		8
        /*0038*/ 	.dword	mrg32k3aM2Seq


//--------------------- .nv.constant3             --------------------------
	.section	.nv.constant3,"a",@progbits
	.align	8
.nv.constant3:
	.type		__cr_lgamma_table,@object
	.size		__cr_lgamma_table,(.L_8 - __cr_lgamma_table)
__cr_lgamma_table:
        /*0000*/ 	.byte	0x00, 0x00, 0x00, 0x00, 0x00, 0x00, 0x00, 0x00, 0x00, 0x00, 0x00, 0x00, 0x00, 0x00, 0x00, 0x00
        /*0010*/ 	.byte	0xef, 0x39, 0xfa, 0xfe, 0x42, 0x2e, 0xe6, 0x3f, 0x02, 0x20, 0x2a, 0xfa, 0x0b, 0xab, 0xfc, 0x3f
        /*0020*/ 	.byte	0xf9, 0x2c, 0x92, 0x7c, 0xa7, 0x6c, 0x09, 0x40, 0xc9, 0x79, 0x44, 0x3c, 0x64, 0x26, 0x13, 0x40
        /*0030*/ 	.byte	0xca, 0x01, 0xcf, 0x3a, 0x27, 0x51, 0x1a, 0x40, 0x30, 0xcc, 0x2d, 0xf3, 0xe1, 0x0c, 0x21, 0x40
        /*0040*/ 	.byte	0x0d, 0xb7, 0xfc, 0x82, 0x8e, 0x35, 0x25, 0x40
.L_8:


//--------------------- .text._Z11setupFlightPfS_S_S_S_S_ijP17curandStateXORWOW --------------------------
	.section	.text._Z11setupFlightPfS_S_S_S_S_ijP17curandStateXORWOW,"ax",@progbits
	.align	128
        .global         _Z11setupFlightPfS_S_S_S_S_ijP17curandStateXORWOW
        .type           _Z11setupFlightPfS_S_S_S_S_ijP17curandStateXORWOW,@function
        .size           _Z11setupFlightPfS_S_S_S_S_ijP17curandStateXORWOW,(.L_x_26 - _Z11setupFlightPfS_S_S_S_S_ijP17curandStateXORWOW)
        .other          _Z11setupFlightPfS_S_S_S_S_ijP17curandStateXORWOW,@"STO_CUDA_ENTRY STV_DEFAULT"
_Z11setupFlightPfS_S_S_S_S_ijP17curandStateXORWOW:
.text._Z11setupFlightPfS_S_S_S_S_ijP17curandStateXORWOW:
[----:B------:R-:W-:Y:S08]  /*0000*/  LDC R1, c[0x0][0x37c] ;  /* 0x0000df00ff017b82 */ /* 0x000ff00000000800 */
[----:B------:R-:W0:Y:S01]  /*0010*/  LDC R0, c[0x0][0x3b4] ;  /* 0x0000ed00ff007b82 */ /* 0x000e220000000800 */
[----:B------:R-:W1:Y:S01]  /*0020*/  S2R R11, SR_TID.X ;  /* 0x00000000000b7919 */ /* 0x000e620000002100 */
[----:B------:R-:W2:Y:S01]  /*0030*/  LDCU.64 UR4, c[0x0][0x358] ;  /* 0x00006b00ff0477ac */ /* 0x000ea20008000a00 */
[----:B------:R-:W-:Y:S01]  /*0040*/  IMAD.MOV.U32 R15, RZ, RZ, -0x75bd8fc ;  /* 0xf8a42704ff0f7424 */ /* 0x000fe200078e00ff */
[----:B------:R-:W-:Y:S01]  /*0050*/  BSSY.RECONVERGENT B0, `(.L_x_0) ;  /* 0x00000eb000007945 */ /* 0x000fe20003800200 */
[----:B------:R-:W-:-:S02]  /*0060*/  IMAD.MOV.U32 R12, RZ, RZ, -0x23270784 ;  /* 0xdcd8f87cff0c7424 */ /* 0x000fc400078e00ff */
[----:B------:R-:W-:Y:S01]  /*0070*/  IMAD.MOV.U32 R5, RZ, RZ, -0x75bd8fc ;  /* 0xf8a42704ff057424 */ /* 0x000fe200078e00ff */
[----:B------:R-:W1:Y:S01]  /*0080*/  LDC.64 R8, c[0x0][0x3b8] ;  /* 0x0000ee00ff087b82 */ /* 0x000e620000000a00 */
[----:B------:R-:W-:Y:S01]  /*0090*/  IMAD.MOV.U32 R2, RZ, RZ, -0x23270784 ;  /* 0xdcd8f87cff027424 */ /* 0x000fe200078e00ff */
[----:B0-----:R-:W-:-:S05]  /*00a0*/  LOP3.LUT R0, R0, 0xaad26b49, RZ, 0x3c, !PT ;  /* 0xaad26b4900007812 */ /* 0x001fca00078e3cff */
[----:B------:R-:W-:-:S04]  /*00b0*/  IMAD R0, R0, 0x4182bed5, RZ ;  /* 0x4182bed500007824 */ /* 0x000fc800078e02ff */
[C---:B------:R-:W-:Y:S01]  /*00c0*/  VIADD R3, R0.reuse, 0x583f19 ;  /* 0x00583f1900037836 */ /* 0x040fe20000000000 */
[----:B------:R-:W-:Y:S01]  /*00d0*/  LOP3.LUT R4, R0, 0x159a55e5, RZ, 0x3c, !PT ;  /* 0x159a55e500047812 */ /* 0x000fe200078e3cff */
[C---:B-1----:R-:W-:Y:S01]  /*00e0*/  IMAD.WIDE.U32 R8, R11.reuse, 0x30, R8 ;  /* 0x000000300b087825 */ /* 0x042fe200078e0008 */
[----:B------:R-:W-:-:S03]  /*00f0*/  ISETP.NE.AND P0, PT, R11, RZ, PT ;  /* 0x000000ff0b00720c */ /* 0x000fc60003f05270 */
[C---:B------:R-:W-:Y:S02]  /*0100*/  VIADD R6, R0.reuse, 0xd9f6dc18 ;  /* 0xd9f6dc1800067836 */ /* 0x040fe40000000000 */
[----:B------:R-:W-:Y:S02]  /*0110*/  VIADD R7, R0, 0x75bcd15 ;  /* 0x075bcd1500077836 */ /* 0x000fe40000000000 */
[----:B------:R-:W-:Y:S02]  /*0120*/  IMAD.MOV.U32 R14, RZ, RZ, R4 ;  /* 0x000000ffff0e7224 */ /* 0x000fe400078e0004 */
[----:B------:R-:W-:Y:S01]  /*0130*/  IMAD.MOV.U32 R13, RZ, RZ, R3 ;  /* 0x000000ffff0d7224 */ /* 0x000fe200078e0003 */
[----:B--2---:R0:W-:Y:S04]  /*0140*/  STG.E.64 desc[UR4][R8.64], R6 ;  /* 0x0000000608007986 */ /* 0x0041e8000c101b04 */
[----:B------:R0:W-:Y:S04]  /*0150*/  STG.E.64 desc[UR4][R8.64+0x8], R14 ;  /* 0x0000080e08007986 */ /* 0x0001e8000c101b04 */
[----:B------:R0:W-:Y:S01]  /*0160*/  STG.E.64 desc[UR4][R8.64+0x10], R12 ;  /* 0x0000100c08007986 */ /* 0x0001e2000c101b04 */
[----:B------:R-:W-:Y:S05]  /*0170*/  @!P0 BRA `(.L_x_1) ;  /* 0x0000000c00608947 */ /* 0x000fea0003800000 */
[----:B------:R-:W-:Y:S02]  /*0180*/  IMAD.MOV.U32 R0, RZ, RZ, R11 ;  /* 0x000000ffff007224 */ /* 0x000fe400078e000b */
[----:B0-----:R-:W-:Y:S02]  /*0190*/  IMAD.MOV.U32 R6, RZ, RZ, RZ ;  /* 0x000000ffff067224 */ /* 0x001fe400078e00ff */
[----:B------:R-:W-:Y:S02]  /*01a0*/  IMAD.MOV.U32 R13, RZ, RZ, RZ ;  /* 0x000000ffff0d7224 */ /* 0x000fe400078e00ff */
[----:B------:R-:W-:Y:S02]  /*01b0*/  IMAD.MOV.U32 R5, RZ, RZ, -0x75bd8fc ;  /* 0xf8a42704ff057424 */ /* 0x000fe400078e00ff */
[----:B------:R-:W-:-:S07]  /*01c0*/  IMAD.MOV.U32 R2, RZ, RZ, -0x23270784 ;  /* 0xdcd8f87cff027424 */ /* 0x000fce00078e00ff */
.L_x_7:
[----:B------:R-:W-:Y:S01]  /*01d0*/  LOP3.LUT R8, R0, 0x3, RZ, 0xc0, !PT ;  /* 0x0000000300087812 */ /* 0x000fe200078ec0ff */
[----:B------:R-:W-:Y:S03]  /*01e0*/  BSSY.RECONVERGENT B1, `(.L_x_2) ;  /* 0x00000cb000017945 */ /* 0x000fe60003800200 */
[----:B------:R-:W-:-:S04]  /*01f0*/  ISETP.NE.U32.AND P0, PT, R8, RZ, PT ;  /* 0x000000ff0800720c */ /* 0x000fc80003f05070 */
[----:B------:R-:W-:-:S13]  /*0200*/  ISETP.NE.AND.EX P0, PT, RZ, RZ, PT, P0 ;  /* 0x000000ffff00720c */ /* 0x000fda0003f05300 */
[----:B0-----:R-:W-:Y:S05]  /*0210*/  @!P0 BRA `(.L_x_3) ;  /* 0x0000000c001c8947 */ /* 0x001fea0003800000 */
[----:B------:R-:W0:Y:S01]  /*0220*/  LDC.64 R8, c[0x4][RZ] ;  /* 0x01000000ff087b82 */ /* 0x000e220000000a00 */
[----:B------:R-:W-:Y:S02]  /*0230*/  IMAD.MOV.U32 R12, RZ, RZ, RZ ;  /* 0x000000ffff0c7224 */ /* 0x000fe400078e00ff */
[----:B0-----:R-:W-:-:S07]  /*0240*/  IMAD.WIDE.U32 R8, R6, 0xc80, R8 ;  /* 0x00000c8006087825 */ /* 0x001fce00078e0008 */
.L_x_6:
[----:B------:R-:W-:Y:S01]  /*0250*/  IMAD.MOV.U32 R15, RZ, RZ, RZ ;  /* 0x000000ffff0f7224 */ /* 0x000fe200078e00ff */
[----:B0-----:R-:W-:Y:S02]  /*0260*/  CS2R R2, SRZ ;  /* 0x0000000000027805 */ /* 0x001fe4000001ff00 */
[----:B------:R-:W-:Y:S01]  /*0270*/  CS2R R4, SRZ ;  /* 0x0000000000047805 */ /* 0x000fe2000001ff00 */
[----:B------:R-:W-:-:S07]  /*0280*/  IMAD.MOV.U32 R7, RZ, RZ, RZ ;  /* 0x000000ffff077224 */ /* 0x000fce00078e00ff */
.L_x_5:
[----:B------:R-:W0:Y:S01]  /*0290*/  S2R R14, SR_TID.X ;  /* 0x00000000000e7919 */ /* 0x000e220000002100 */
[----:B------:R-:W0:Y:S02]  /*02a0*/  LDC.64 R10, c[0x0][0x3b8] ;  /* 0x0000ee00ff0a7b82 */ /* 0x000e240000000a00 */
[----:B0-----:R-:W-:-:S04]  /*02b0*/  IMAD.WIDE.U32 R10, R14, 0x30, R10 ;  /* 0x000000300e0a7825 */ /* 0x001fc800078e000a */
[----:B------:R-:W-:-:S05]  /*02c0*/  IMAD.WIDE.U32 R10, R15, 0x4, R10 ;  /* 0x000000040f0a7825 */ /* 0x000fca00078e000a */
[----:B------:R0:W5:Y:S01]  /*02d0*/  LDG.E R16, desc[UR4][R10.64+0x4] ;  /* 0x000004040a107981 */ /* 0x000162000c1e1900 */
[----:B------:R-:W-:-:S07]  /*02e0*/  IMAD.MOV.U32 R17, RZ, RZ, RZ ;  /* 0x000000ffff117224 */ /* 0x000fce00078e00ff */
.L_x_4:
[----:B-----5:R-:W-:Y:S01]  /*02f0*/  SHF.R.U32.HI R23, RZ, R17, R16 ;  /* 0x00000011ff177219 */ /* 0x020fe20000011610 */
[----:B0-----:R-:W-:-:S03]  /*0300*/  IMAD.SHL.U32 R10, R15, 0x20, RZ ;  /* 0x000000200f0a7824 */ /* 0x001fc600078e00ff */
[----:B------:R-:W-:Y:S01]  /*0310*/  LOP3.LUT R11, R23, 0x1, RZ, 0xc0, !PT ;  /* 0x00000001170b7812 */ /* 0x000fe200078ec0ff */
[----:B------:R-:W-:-:S03]  /*0320*/  IMAD.IADD R10, R10, 0x1, R17 ;  /* 0x000000010a0a7824 */ /* 0x000fc600078e0211 */
[----:B------:R-:W-:Y:S01]  /*0330*/  ISETP.NE.U32.AND P0, PT, R11, 0x1, PT ;  /* 0x000000010b00780c */ /* 0x000fe20003f05070 */
[----:B------:R-:W-:-:S03]  /*0340*/  IMAD R11, R10, 0x5, RZ ;  /* 0x000000050a0b7824 */ /* 0x000fc600078e02ff */
[----:B------:R-:W-:Y:S01]  /*0350*/  R2P PR, R23, 0x7e ;  /* 0x0000007e17007804 */ /* 0x000fe20000000000 */
[----:B------:R-:W-:-:S08]  /*0360*/  IMAD.WIDE.U32 R10, R11, 0x4, R8 ;  /* 0x000000040b0a7825 */ /* 0x000fd000078e0008 */
[----:B------:R-:W2:Y:S04]  /*0370*/  @!P0 LDG.E R20, desc[UR4][R10.64+0x10] ;  /* 0x000010040a148981 */ /* 0x000ea8000c1e1900 */
[----:B------:R-:W3:Y:S04]  /*0380*/  @P1 LDG.E R22, desc[UR4][R10.64+0x24] ;  /* 0x000024040a161981 */ /* 0x000ee8000c1e1900 */
[----:B------:R-:W4:Y:S04]  /*0390*/  @P2 LDG.E R24, desc[UR4][R10.64+0x38] ;  /* 0x000038040a182981 */ /* 0x000f28000c1e1900 */
[----:B------:R-:W4:Y:S04]  /*03a0*/  @P3 LDG.E R26, desc[UR4][R10.64+0x4c] ;  /* 0x00004c040a1a3981 */ /* 0x000f28000c1e1900 */
[----:B------:R-:W4:Y:S04]  /*03b0*/  @P4 LDG.E R28, desc[UR4][R10.64+0x60] ;  /* 0x000060040a1c4981 */ /* 0x000f28000c1e1900 */
[----:B------:R-:W4:Y:S04]  /*03c0*/  @!P0 LDG.E R18, desc[UR4][R10.64] ;  /* 0x000000040a128981 */ /* 0x000f28000c1e1900 */
[----:B------:R-:W4:Y:S04]  /*03d0*/  @!P0 LDG.E R19, desc[UR4][R10.64+0x4] ;  /* 0x000004040a138981 */ /* 0x000f28000c1e1900 */
[----:B------:R-:W4:Y:S04]  /*03e0*/  @P5 LDG.E R21, desc[UR4][R10.64+0x74] ;  /* 0x000074040a155981 */ /* 0x000f28000c1e1900 */
[----:B------:R-:W4:Y:S04]  /*03f0*/  @P1 LDG.E R25, desc[UR4][R10.64+0x20] ;  /* 0x000020040a191981 */ /* 0x000f28000c1e1900 */
[----:B------:R-:W4:Y:S01]  /*0400*/  @P3 LDG.E R27, desc[UR4][R10.64+0x48] ;  /* 0x000048040a1b3981 */ /* 0x000f22000c1e1900 */
[----:B--2---:R-:W-:-:S03]  /*0410*/  @!P0 LOP3.LUT R3, R3, R20, RZ, 0x3c, !PT ;  /* 0x0000001403038212 */ /* 0x004fc600078e3cff */
[----:B------:R-:W2:Y:S01]  /*0420*/  @P1 LDG.E R20, desc[UR4][R10.64+0x14] ;  /* 0x000014040a141981 */ /* 0x000ea2000c1e1900 */
[----:B---3--:R-:W-:-:S03]  /*0430*/  @P1 LOP3.LUT R3, R3, R22, RZ, 0x3c, !PT ;  /* 0x0000001603031212 */ /* 0x008fc600078e3cff */
[----:B------:R-:W3:Y:S01]  /*0440*/  @P1 LDG.E R22, desc[UR4][R10.64+0x1c] ;  /* 0x00001c040a161981 */ /* 0x000ee2000c1e1900 */
[----:B----4-:R-:W-:-:S03]  /*0450*/  @P2 LOP3.LUT R3, R3, R24, RZ, 0x3c, !PT ;  /* 0x0000001803032212 */ /* 0x010fc600078e3cff */
[----:B------:R-:W4:Y:S01]  /*0460*/  @P2 LDG.E R24, desc[UR4][R10.64+0x28] ;  /* 0x000028040a182981 */ /* 0x000f22000c1e1900 */
[----:B------:R-:W-:-:S03]  /*0470*/  @P3 LOP3.LUT R3, R3, R26, RZ, 0x3c, !PT ;  /* 0x0000001a03033212 */ /* 0x000fc600078e3cff */
[----:B------:R-:W3:Y:S01]  /*0480*/  @P6 LDG.E R26, desc[UR4][R10.64+0x88] ;  /* 0x000088040a1a6981 */ /* 0x000ee2000c1e1900 */
[----:B------:R-:W-:Y:S02]  /*0490*/  @P4 LOP3.LUT R3, R3, R28, RZ, 0x3c, !PT ;  /* 0x0000001c03034212 */ /* 0x000fe400078e3cff */
[----:B------:R-:W-:Y:S02]  /*04a0*/  @!P0 LOP3.LUT R7, R7, R18, RZ, 0x3c, !PT ;  /* 0x0000001207078212 */ /* 0x000fe400078e3cff */
[----:B------:R-:W3:Y:S01]  /*04b0*/  @!P0 LDG.E R18, desc[UR4][R10.64+0x8] ;  /* 0x000008040a128981 */ /* 0x000ee2000c1e1900 */
[----:B------:R-:W-:-:S03]  /*04c0*/  @!P0 LOP3.LUT R4, R4, R19, RZ, 0x3c, !PT ;  /* 0x0000001304048212 */ /* 0x000fc600078e3cff */
[----:B------:R-:W3:Y:S01]  /*04d0*/  @!P0 LDG.E R19, desc[UR4][R10.64+0xc] ;  /* 0x00000c040a138981 */ /* 0x000ee2000c1e1900 */
[----:B------:R-:W-:-:S03]  /*04e0*/  @P5 LOP3.LUT R3, R3, R21, RZ, 0x3c, !PT ;  /* 0x0000001503035212 */ /* 0x000fc600078e3cff */
[----:B------:R-:W3:Y:S01]  /*04f0*/  @P1 LDG.E R21, desc[UR4][R10.64+0x18] ;  /* 0x000018040a151981 */ /* 0x000ee2000c1e1900 */
[----:B--2---:R-:W-:-:S03]  /*0500*/  @P1 LOP3.LUT R7, R7, R20, RZ, 0x3c, !PT ;  /* 0x0000001407071212 */ /* 0x004fc600078e3cff */
[----:B------:R-:W2:Y:S01]  /*0510*/  @P3 LDG.E R20, desc[UR4][R10.64+0x3c] ;  /* 0x00003c040a143981 */ /* 0x000ea2000c1e1900 */
[----:B----4-:R-:W-:-:S03]  /*0520*/  @P2 LOP3.LUT R7, R7, R24, RZ, 0x3c, !PT ;  /* 0x0000001807072212 */ /* 0x010fc600078e3cff */
[----:B------:R-:W4:Y:S01]  /*0530*/  @P4 LDG.E R24, desc[UR4][R10.64+0x50] ;  /* 0x000050040a184981 */ /* 0x000f22000c1e1900 */
[----:B---3--:R-:W-:-:S03]  /*0540*/  @!P0 LOP3.LUT R5, R5, R18, RZ, 0x3c, !PT ;  /* 0x0000001205058212 */ /* 0x008fc600078e3cff */
[----:B------:R-:W3:Y:S01]  /*0550*/  @P2 LDG.E R18, desc[UR4][R10.64+0x30] ;  /* 0x000030040a122981 */ /* 0x000ee2000c1e1900 */
[----:B------:R-:W-:-:S03]  /*0560*/  @!P0 LOP3.LUT R2, R2, R19, RZ, 0x3c, !PT ;  /* 0x0000001302028212 */ /* 0x000fc600078e3cff */
[----:B------:R-:W3:Y:S01]  /*0570*/  @P2 LDG.E R19, desc[UR4][R10.64+0x2c] ;  /* 0x00002c040a132981 */ /* 0x000ee2000c1e1900 */
[----:B------:R-:W-:-:S03]  /*0580*/  @P1 LOP3.LUT R4, R4, R21, RZ, 0x3c, !PT ;  /* 0x0000001504041212 */ /* 0x000fc600078e3cff */
[----:B------:R-:W3:Y:S01]  /*0590*/  @P2 LDG.E R21, desc[UR4][R10.64+0x34] ;  /* 0x000034040a152981 */ /* 0x000ee2000c1e1900 */
[----:B------:R-:W-:Y:S02]  /*05a0*/  @P1 LOP3.LUT R5, R5, R22, RZ, 0x3c, !PT ;  /* 0x0000001605051212 */ /* 0x000fe400078e3cff */
[----:B------:R-:W-:Y:S01]  /*05b0*/  @P1 LOP3.LUT R2, R2, R25, RZ, 0x3c, !PT ;  /* 0x0000001902021212 */ /* 0x000fe200078e3cff */
[----:B------:R-:W3:Y:S04]  /*05c0*/  @P3 LDG.E R22, desc[UR4][R10.64+0x44] ;  /* 0x000044040a163981 */ /* 0x000ee8000c1e1900 */
[----:B------:R-:W3:Y:S01]  /*05d0*/  @P3 LDG.E R25, desc[UR4][R10.64+0x40] ;  /* 0x000040040a193981 */ /* 0x000ee2000c1e1900 */
[----:B--2---:R-:W-:-:S03]  /*05e0*/  @P3 LOP3.LUT R7, R7, R20, RZ, 0x3c, !PT ;  /* 0x0000001407073212 */ /* 0x004fc600078e3cff */
[----:B------:R-:W2:Y:S01]  /*05f0*/  @P5 LDG.E R20, desc[UR4][R10.64+0x64] ;  /* 0x000064040a145981 */ /* 0x000ea2000c1e1900 */
[----:B----4-:R-:W-:-:S03]  /*0600*/  @P4 LOP3.LUT R7, R7, R24, RZ, 0x3c, !PT ;  /* 0x0000001807074212 */ /* 0x010fc600078e3cff */
[----:B------:R-:W4:Y:S01]  /*0610*/  @P6 LDG.E R24, desc[UR4][R10.64+0x78] ;  /* 0x000078040a186981 */ /* 0x000f22000c1e1900 */
[----:B---3--:R-:W-:-:S03]  /*0620*/  @P2 LOP3.LUT R5, R5, R18, RZ, 0x3c, !PT ;  /* 0x0000001205052212 */ /* 0x008fc600078e3cff */
[----:B------:R-:W3:Y:S01]  /*0630*/  @P4 LDG.E R18, desc[UR4][R10.64+0x58] ;  /* 0x000058040a124981 */ /* 0x000ee2000c1e1900 */
[----:B------:R-:W-:-:S03]  /*0640*/  @P2 LOP3.LUT R4, R4, R19, RZ, 0x3c, !PT ;  /* 0x0000001304042212 */ /* 0x000fc600078e3cff */
[----:B------:R-:W3:Y:S01]  /*0650*/  @P4 LDG.E R19, desc[UR4][R10.64+0x54] ;  /* 0x000054040a134981 */ /* 0x000ee2000c1e1900 */
[----:B------:R-:W-:-:S03]  /*0660*/  @P2 LOP3.LUT R2, R2, R21, RZ, 0x3c, !PT ;  /* 0x0000001502022212 */ /* 0x000fc600078e3cff */
[----:B------:R-:W3:Y:S01]  /*0670*/  @P4 LDG.E R21, desc[UR4][R10.64+0x5c] ;  /* 0x00005c040a154981 */ /* 0x000ee2000c1e1900 */
[----:B------:R-:W-:Y:S02]  /*0680*/  @P3 LOP3.LUT R5, R5, R22, RZ, 0x3c, !PT ;  /* 0x0000001605053212 */ /* 0x000fe400078e3cff */
[----:B------:R-:W-:Y:S01]  /*0690*/  @P3 LOP3.LUT R2, R2, R27, RZ, 0x3c, !PT ;  /* 0x0000001b02023212 */ /* 0x000fe200078e3cff */
[----:B------:R-:W3:Y:S01]  /*06a0*/  @P5 LDG.E R22, desc[UR4][R10.64+0x6c] ;  /* 0x00006c040a165981 */ /* 0x000ee2000c1e1900 */
[----:B------:R-:W-:-:S03]  /*06b0*/  @P3 LOP3.LUT R4, R4, R25, RZ, 0x3c, !PT ;  /* 0x0000001904043212 */ /* 0x000fc600078e3cff */
[----:B------:R-:W3:Y:S04]  /*06c0*/  @P5 LDG.E R25, desc[UR4][R10.64+0x68] ;  /* 0x000068040a195981 */ /* 0x000ee8000c1e1900 */
[----:B------:R-:W3:Y:S01]  /*06d0*/  @P5 LDG.E R27, desc[UR4][R10.64+0x70] ;  /* 0x000070040a1b5981 */ /* 0x000ee2000c1e1900 */
[----:B------:R-:W-:Y:S02]  /*06e0*/  LOP3.LUT P0, RZ, R23, 0x80, RZ, 0xc0, !PT ;  /* 0x0000008017ff7812 */ /* 0x000fe4000780c0ff */
[----:B--2---:R-:W-:-:S11]  /*06f0*/  @P5 LOP3.LUT R7, R7, R20, RZ, 0x3c, !PT ;  /* 0x0000001407075212 */ /* 0x004fd600078e3cff */
        /* <DEDUP_REMOVED lines=15> */
[----:B------:R-:W-:Y:S02]  /*07f0*/  @P6 LOP3.LUT R3, R3, R26, RZ, 0x3c, !PT ;  /* 0x0000001a03036212 */ /* 0x000fe400078e3cff */
[----:B--2---:R-:W-:Y:S02]  /*0800*/  @P0 LOP3.LUT R7, R7, R20, RZ, 0x3c, !PT ;  /* 0x0000001407070212 */ /* 0x004fe400078e3cff */
[----:B----4-:R-:W-:Y:S02]  /*0810*/  @P0 LOP3.LUT R3, R3, R24, RZ, 0x3c, !PT ;  /* 0x0000001803030212 */ /* 0x010fe400078e3cff */
[----:B---3--:R-:W-:Y:S02]  /*0820*/  @P6 LOP3.LUT R5, R5, R18, RZ, 0x3c, !PT ;  /* 0x0000001205056212 */ /* 0x008fe400078e3cff */
[----:B------:R-:W-:Y:S02]  /*0830*/  @P6 LOP3.LUT R4, R4, R19, RZ, 0x3c, !PT ;  /* 0x0000001304046212 */ /* 0x000fe400078e3cff */
[----:B------:R-:W-:-:S02]  /*0840*/  @P6 LOP3.LUT R2, R2, R21, RZ, 0x3c, !PT ;  /* 0x0000001502026212 */ /* 0x000fc400078e3cff */
[----:B------:R-:W-:Y:S02]  /*0850*/  @P0 LOP3.LUT R5, R5, R22, RZ, 0x3c, !PT ;  /* 0x0000001605050212 */ /* 0x000fe400078e3cff */
[----:B------:R-:W-:Y:S02]  /*0860*/  @P0 LOP3.LUT R4, R4, R25, RZ, 0x3c, !PT ;  /* 0x0000001904040212 */ /* 0x000fe400078e3cff */
[----:B------:R-:W-:Y:S02]  /*0870*/  @P0 LOP3.LUT R2, R2, R27, RZ, 0x3c, !PT ;  /* 0x0000001b02020212 */ /* 0x000fe400078e3cff */
[----:B------:R-:W-:-:S13]  /*0880*/  R2P PR, R23.B1, 0x7f ;  /* 0x0000007f17007804 */ /* 0x000fda0000001000 */
[----:B------:R-:W2:Y:S04]  /*0890*/  @P0 LDG.E R18, desc[UR4][R10.64+0xa0] ;  /* 0x0000a0040a120981 */ /* 0x000ea8000c1e1900 */
[----:B------:R-:W3:Y:S04]  /*08a0*/  @P0 LDG.E R20, desc[UR4][R10.64+0xa8] ;  /* 0x0000a8040a140981 */ /* 0x000ee8000c1e1900 */
[----:B------:R-:W4:Y:S04]  /*08b0*/  @P1 LDG.E R22, desc[UR4][R10.64+0xbc] ;  /* 0x0000bc040a161981 */ /* 0x000f28000c1e1900 */
[----:B------:R-:W4:Y:S04]  /*08c0*/  @P1 LDG.E R24, desc[UR4][R10.64+0xc4] ;  /* 0x0000c4040a181981 */ /* 0x000f28000c1e1900 */
[----:B------:R-:W4:Y:S04]  /*08d0*/  @P0 LDG.E R19, desc[UR4][R10.64+0xa4] ;  /* 0x0000a4040a130981 */ /* 0x000f28000c1e1900 */
[----:B------:R-:W4:Y:S04]  /*08e0*/  @P0 LDG.E R21, desc[UR4][R10.64+0xac] ;  /* 0x0000ac040a150981 */ /* 0x000f28000c1e1900 */
[----:B------:R-:W4:Y:S04]  /*08f0*/  @P1 LDG.E R25, desc[UR4][R10.64+0xb8] ;  /* 0x0000b8040a191981 */ /* 0x000f28000c1e1900 */
[----:B------:R-:W4:Y:S04]  /*0900*/  @P2 LDG.E R26, desc[UR4][R10.64+0xc8] ;  /* 0x0000c8040a1a2981 */ /* 0x000f28000c1e1900 */
[----:B------:R-:W4:Y:S04]  /*0910*/  @P1 LDG.E R27, desc[UR4][R10.64+0xc0] ;  /* 0x0000c0040a1b1981 */ /* 0x000f28000c1e1900 */
[----:B------:R-:W4:Y:S01]  /*0920*/  @P3 LDG.E R28, desc[UR4][R10.64+0xec] ;  /* 0x0000ec040a1c3981 */ /* 0x000f22000c1e1900 */
[----:B--2---:R-:W-:-:S03]  /*0930*/  @P0 LOP3.LUT R7, R7, R18, RZ, 0x3c, !PT ;  /* 0x0000001207070212 */ /* 0x004fc600078e3cff */
[----:B------:R-:W2:Y:S01]  /*0940*/  @P0 LDG.E R18, desc[UR4][R10.64+0xb0] ;  /* 0x0000b0040a120981 */ /* 0x000ea2000c1e1900 */
[----:B---3--:R-:W-:-:S03]  /*0950*/  @P0 LOP3.LUT R5, R5, R20, RZ, 0x3c, !PT ;  /* 0x0000001405050212 */ /* 0x008fc600078e3cff */
[----:B------:R-:W3:Y:S01]  /*0960*/  @P1 LDG.E R20, desc[UR4][R10.64+0xb4] ;  /* 0x0000b4040a141981 */ /* 0x000ee2000c1e1900 */
[----:B----4-:R-:W-:-:S03]  /*0970*/  @P1 LOP3.LUT R5, R5, R22, RZ, 0x3c, !PT ;  /* 0x0000001605051212 */ /* 0x010fc600078e3cff */
[----:B------:R-:W4:Y:S01]  /*0980*/  @P2 LDG.E R22, desc[UR4][R10.64+0xd8] ;  /* 0x0000d8040a162981 */ /* 0x000f22000c1e1900 */
[----:B------:R-:W-:-:S03]  /*0990*/  @P0 LOP3.LUT R4, R4, R19, RZ, 0x3c, !PT ;  /* 0x0000001304040212 */ /* 0x000fc600078e3cff */
[----:B------:R-:W4:Y:S01]  /*09a0*/  @P2 LDG.E R19, desc[UR4][R10.64+0xcc] ;  /* 0x0000cc040a132981 */ /* 0x000f22000c1e1900 */
[----:B------:R-:W-:-:S03]  /*09b0*/  @P0 LOP3.LUT R2, R2, R21, RZ, 0x3c, !PT ;  /* 0x0000001502020212 */ /* 0x000fc600078e3cff */
[----:B------:R-:W4:Y:S01]  /*09c0*/  @P2 LDG.E R21, desc[UR4][R10.64+0xd4] ;  /* 0x0000d4040a152981 */ /* 0x000f22000c1e1900 */
[----:B------:R-:W-:-:S03]  /*09d0*/  @P1 LOP3.LUT R4, R4, R25, RZ, 0x3c, !PT ;  /* 0x0000001904041212 */ /* 0x000fc600078e3cff */
[----:B------:R-:W4:Y:S01]  /*09e0*/  @P3 LDG.E R25, desc[UR4][R10.64+0xe8] ;  /* 0x0000e8040a193981 */ /* 0x000f22000c1e1900 */
[----:B--2---:R-:W-:-:S03]  /*09f0*/  @P0 LOP3.LUT R3, R3, R18, RZ, 0x3c, !PT ;  /* 0x0000001203030212 */ /* 0x004fc600078e3cff */
[----:B------:R-:W2:Y:S01]  /*0a00*/  @P4 LDG.E R18, desc[UR4][R10.64+0xf0] ;  /* 0x0000f0040a124981 */ /* 0x000ea2000c1e1900 */
[----:B------:R-:W-:-:S03]  /*0a10*/  @P1 LOP3.LUT R3, R3, R24, RZ, 0x3c, !PT ;  /* 0x0000001803031212 */ /* 0x000fc600078e3cff */
[----:B------:R-:W2:Y:S01]  /*0a20*/  @P3 LDG.E R24, desc[UR4][R10.64+0xdc] ;  /* 0x0000dc040a183981 */ /* 0x000ea2000c1e1900 */
[----:B---3--:R-:W-:-:S03]  /*0a30*/  @P1 LOP3.LUT R7, R7, R20, RZ, 0x3c, !PT ;  /* 0x0000001407071212 */ /* 0x008fc600078e3cff */
[----:B------:R-:W3:Y:S01]  /*0a40*/  @P2 LDG.E R20, desc[UR4][R10.64+0xd0] ;  /* 0x0000d0040a142981 */ /* 0x000ee2000c1e1900 */
[----:B------:R-:W-:Y:S02]  /*0a50*/  LOP3.LUT P0, RZ, R23, 0x8000, RZ, 0xc0, !PT ;  /* 0x0000800017ff7812 */ /* 0x000fe4000780c0ff */
[----:B------:R-:W-:Y:S01]  /*0a60*/  @P2 LOP3.LUT R7, R7, R26, RZ, 0x3c, !PT ;  /* 0x0000001a07072212 */ /* 0x000fe200078e3cff */
[----:B------:R-:W3:Y:S04]  /*0a70*/  @P3 LDG.E R23, desc[UR4][R10.64+0xe0] ;  /* 0x0000e0040a173981 */ /* 0x000ee8000c1e1900 */
[----:B------:R-:W3:Y:S01]  /*0a80*/  @P3 LDG.E R26, desc[UR4][R10.64+0xe4] ;  /* 0x0000e4040a1a3981 */ /* 0x000ee2000c1e1900 */
[----:B------:R-:W-:Y:S02]  /*0a90*/  @P1 LOP3.LUT R2, R2, R27, RZ, 0x3c, !PT ;  /* 0x0000001b02021212 */ /* 0x000fe400078e3cff */
[----:B----4-:R-:W-:-:S02]  /*0aa0*/  @P2 LOP3.LUT R3, R3, R22, RZ, 0x3c, !PT ;  /* 0x0000001603032212 */ /* 0x010fc400078e3cff */
[----:B------:R-:W4:Y:S01]  /*0ab0*/  @P4 LDG.E R22, desc[UR4][R10.64+0x100] ;  /* 0x000100040a164981 */ /* 0x000f22000c1e1900 */
[----:B------:R-:W-:Y:S02]  /*0ac0*/  @P2 LOP3.LUT R4, R4, R19, RZ, 0x3c, !PT ;  /* 0x0000001304042212 */ /* 0x000fe400078e3cff */
[----:B------:R-:W-:Y:S01]  /*0ad0*/  @P2 LOP3.LUT R2, R2, R21, RZ, 0x3c, !PT ;  /* 0x0000001502022212 */ /* 0x000fe200078e3cff */
[----:B------:R-:W4:Y:S04]  /*0ae0*/  @P4 LDG.E R19, desc[UR4][R10.64+0xf4] ;  /* 0x0000f4040a134981 */ /* 0x000f28000c1e1900 */
[----:B------:R-:W4:Y:S01]  /*0af0*/  @P4 LDG.E R21, desc[UR4][R10.64+0xfc] ;  /* 0x0000fc040a154981 */ /* 0x000f22000c1e1900 */
[----:B------:R-:W-:-:S03]  /*0b00*/  @P3 LOP3.LUT R2, R2, R25, RZ, 0x3c, !PT ;  /* 0x0000001902023212 */ /* 0x000fc600078e3cff */
[----:B------:R-:W4:Y:S01]  /*0b10*/  @P5 LDG.E R25, desc[UR4][R10.64+0x110] ;  /* 0x000110040a195981 */ /* 0x000f22000c1e1900 */
[----:B--2---:R-:W-:-:S03]  /*0b20*/  @P3 LOP3.LUT R7, R7, R24, RZ, 0x3c, !PT ;  /* 0x0000001807073212 */ /* 0x004fc600078e3cff */
[----:B------:R-:W2:Y:S01]  /*0b30*/  @P5 LDG.E R24, desc[UR4][R10.64+0x104] ;  /* 0x000104040a185981 */ /* 0x000ea2000c1e1900 */
[----:B---3--:R-:W-:Y:S02]  /*0b40*/  @P2 LOP3.LUT R5, R5, R20, RZ, 0x3c, !PT ;  /* 0x0000001405052212 */ /* 0x008fe400078e3cff */
[----:B------:R-:W-:Y:S01]  /*0b50*/  @P4 LOP3.LUT R7, R7, R18, RZ, 0x3c, !PT ;  /* 0x0000001207074212 */ /* 0x000fe200078e3cff */
[----:B------:R-:W3:Y:S01]  /*0b60*/  @P4 LDG.E R20, desc[UR4][R10.64+0xf8] ;  /* 0x0000f8040a144981 */ /* 0x000ee2000c1e1900 */
[----:B------:R-:W-:-:S03]  /*0b70*/  @P3 LOP3.LUT R4, R4, R23, RZ, 0x3c, !PT ;  /* 0x0000001704043212 */ /* 0x000fc600078e3cff */
[----:B------:R-:W3:Y:S01]  /*0b80*/  @P5 LDG.E R18, desc[UR4][R10.64+0x114] ;  /* 0x000114040a125981 */ /* 0x000ee2000c1e1900 */
[----:B------:R-:W-:-:S03]  /*0b90*/  @P3 LOP3.LUT R5, R5, R26, RZ, 0x3c, !PT ;  /* 0x0000001a05053212 */ /* 0x000fc600078e3cff */
[----:B------:R-:W3:Y:S04]  /*0ba0*/  @P5 LDG.E R23, desc[UR4][R10.64+0x108] ;  /* 0x000108040a175981 */ /* 0x000ee8000c1e1900 */
[----:B------:R-:W3:Y:S01]  /*0bb0*/  @P5 LDG.E R26, desc[UR4][R10.64+0x10c] ;  /* 0x00010c040a1a5981 */ /* 0x000ee2000c1e1900 */
[----:B------:R-:W-:Y:S02]  /*0bc0*/  @P3 LOP3.LUT R3, R3, R28, RZ, 0x3c, !PT ;  /* 0x0000001c03033212 */ /* 0x000fe400078e3cff */
[----:B----4-:R-:W-:Y:S01]  /*0bd0*/  @P4 LOP3.LUT R4, R4, R19, RZ, 0x3c, !PT ;  /* 0x0000001304044212 */ /* 0x010fe200078e3cff */
[----:B------:R-:W4:Y:S01]  /*0be0*/  @P0 LDG.E R28, desc[UR4][R10.64+0x13c] ;  /* 0x00013c040a1c0981 */ /* 0x000f22000c1e1900 */
[----:B------:R-:W-:Y:S02]  /*0bf0*/  @P4 LOP3.LUT R3, R3, R22, RZ, 0x3c, !PT ;  /* 0x0000001603034212 */ /* 0x000fe400078e3cff */
[----:B------:R-:W-:Y:S01]  /*0c00*/  @P4 LOP3.LUT R2, R2, R21, RZ, 0x3c, !PT ;  /* 0x0000001502024212 */ /* 0x000fe200078e3cff */
[----:B------:R-:W4:Y:S04]  /*0c10*/  @P6 LDG.E R19, desc[UR4][R10.64+0x11c] ;  /* 0x00011c040a136981 */ /* 0x000f28000c1e1900 */
[----:B------:R-:W4:Y:S01]  /*0c20*/  @P6 LDG.E R22, desc[UR4][R10.64+0x120] ;  /* 0x000120040a166981 */ /* 0x000f22000c1e1900 */
[----:B------:R-:W-:-:S03]  /*0c30*/  @P5 LOP3.LUT R2, R2, R25, RZ, 0x3c, !PT ;  /* 0x0000001902025212 */ /* 0x000fc600078e3cff */
[----:B------:R-:W4:Y:S04]  /*0c40*/  @P6 LDG.E R21, desc[UR4][R10.64+0x124] ;  /* 0x000124040a156981 */ /* 0x000f28000c1e1900 */
[----:B------:R-:W4:Y:S01]  /*0c50*/  @P0 LDG.E R25, desc[UR4][R10.64+0x138] ;  /* 0x000138040a190981 */ /* 0x000f22000c1e1900 */
[----:B--2---:R-:W-:-:S03]  /*0c60*/  @P5 LOP3.LUT R7, R7, R24, RZ, 0x3c, !PT ;  /* 0x0000001807075212 */ /* 0x004fc600078e3cff */
[----:B------:R-:W2:Y:S01]  /*0c70*/  @P0 LDG.E R24, desc[UR4][R10.64+0x12c] ;  /* 0x00012c040a180981 */ /* 0x000ea2000c1e1900 */
[----:B---3--:R-:W-:-:S03]  /*0c80*/  @P4 LOP3.LUT R5, R5, R20, RZ, 0x3c, !PT ;  /* 0x0000001405054212 */ /* 0x008fc600078e3cff */
[----:B------:R-:W3:Y:S01]  /*0c90*/  @P6 LDG.E R20, desc[UR4][R10.64+0x118] ;  /* 0x000118040a146981 */ /* 0x000ee2000c1e1900 */
[----:B------:R-:W-:-:S03]  /*0ca0*/  @P5 LOP3.LUT R3, R3, R18, RZ, 0x3c, !PT ;  /* 0x0000001203035212 */ /* 0x000fc600078e3cff */
[----:B------:R-:W2:Y:S01]  /*0cb0*/  @P6 LDG.E R18, desc[UR4][R10.64+0x128] ;  /* 0x000128040a126981 */ /* 0x000ea2000c1e1900 */
[----:B------:R-:W-:-:S03]  /*0cc0*/  @P5 LOP3.LUT R4, R4, R23, RZ, 0x3c, !PT ;  /* 0x0000001704045212 */ /* 0x000fc600078e3cff */
[----:B------:R-:W2:Y:S01]  /*0cd0*/  @P0 LDG.E R23, desc[UR4][R10.64+0x130] ;  /* 0x000130040a170981 */ /* 0x000ea2000c1e1900 */
[----:B------:R-:W-:-:S03]  /*0ce0*/  @P5 LOP3.LUT R5, R5, R26, RZ, 0x3c, !PT ;  /* 0x0000001a05055212 */ /* 0x000fc600078e3cff */
[----:B------:R-:W2:Y:S01]  /*0cf0*/  @P0 LDG.E R26, desc[UR4][R10.64+0x134] ;  /* 0x000134040a1a0981 */ /* 0x000ea2000c1e1900 */
[----:B------:R-:W-:-:S05]  /*0d00*/  VIADD R17, R17, 0x10 ;  /* 0x0000001011117836 */ /* 0x000fca0000000000 */
[----:B------:R-:W-:Y:S02]  /*0d10*/  ISETP.NE.AND P1, PT, R17, 0x20, PT ;  /* 0x000000201100780c */ /* 0x000fe40003f25270 */
[----:B----4-:R-:W-:Y:S02]  /*0d20*/  @P6 LOP3.LUT R4, R4, R19, RZ, 0x3c, !PT ;  /* 0x0000001304046212 */ /* 0x010fe400078e3cff */
[----:B------:R-:W-:Y:S02]  /*0d30*/  @P6 LOP3.LUT R5, R5, R22, RZ, 0x3c, !PT ;  /* 0x0000001605056212 */ /* 0x000fe400078e3cff */
[----:B------:R-:W-:-:S04]  /*0d40*/  @P6 LOP3.LUT R2, R2, R21, RZ, 0x3c, !PT ;  /* 0x0000001502026212 */ /* 0x000fc800078e3cff */
[----:B------:R-:W-:Y:S02]  /*0d50*/  @P0 LOP3.LUT R2, R2, R25, RZ, 0x3c, !PT ;  /* 0x0000001902020212 */ /* 0x000fe400078e3cff */
[----:B---3--:R-:W-:Y:S02]  /*0d60*/  @P6 LOP3.LUT R7, R7, R20, RZ, 0x3c, !PT ;  /* 0x0000001407076212 */ /* 0x008fe400078e3cff */
[----:B--2---:R-:W-:Y:S02]  /*0d70*/  @P6 LOP3.LUT R3, R3, R18, RZ, 0x3c, !PT ;  /* 0x0000001203036212 */ /* 0x004fe400078e3cff */
[----:B------:R-:W-:Y:S02]  /*0d80*/  @P0 LOP3.LUT R7, R7, R24, RZ, 0x3c, !PT ;  /* 0x0000001807070212 */ /* 0x000fe400078e3cff */
[----:B------:R-:W-:Y:S02]  /*0d90*/  @P0 LOP3.LUT R4, R4, R23, RZ, 0x3c, !PT ;  /* 0x0000001704040212 */ /* 0x000fe400078e3cff */
[----:B------:R-:W-:-:S02]  /*0da0*/  @P0 LOP3.LUT R3, R3, R28, RZ, 0x3c, !PT ;  /* 0x0000001c03030212 */ /* 0x000fc400078e3cff */
[----:B------:R-:W-:Y:S01]  /*0db0*/  @P0 LOP3.LUT R5, R5, R26, RZ, 0x3c, !PT ;  /* 0x0000001a05050212 */ /* 0x000fe200078e3cff */
[----:B------:R-:W-:Y:S06]  /*0dc0*/  @P1 BRA `(.L_x_4) ;  /* 0xfffffff400481947 */ /* 0x000fec000383ffff */
[----:B------:R-:W-:-:S05]  /*0dd0*/  VIADD R15, R15, 0x1 ;  /* 0x000000010f0f7836 */ /* 0x000fca0000000000 */
[----:B------:R-:W-:-:S13]  /*0de0*/  ISETP.NE.AND P0, PT, R15, 0x5, PT ;  /* 0x000000050f00780c */ /* 0x000fda0003f05270 */
[----:B------:R-:W-:Y:S05]  /*0df0*/  @P0 BRA `(.L_x_5) ;  /* 0xfffffff400240947 */ /* 0x000fea000383ffff */
[----:B------:R-:W0:Y:S01]  /*0e00*/  LDC.64 R10, c[0x0][0x3b8] ;  /* 0x0000ee00ff0a7b82 */ /* 0x000e220000000a00 */
[----:B------:R-:W-:Y:S01]  /*0e10*/  VIADD R12, R12, 0x1 ;  /* 0x000000010c0c7836 */ /* 0x000fe20000000000 */
[----:B------:R-:W-:-:S04]  /*0e20*/  LOP3.LUT R15, R0, 0x3, RZ, 0xc0, !PT ;  /* 0x00000003000f7812 */ /* 0x000fc800078ec0ff */
[----:B------:R-:W-:Y:S01]  /*0e30*/  ISETP.GE.U32.AND P0, PT, R12, R15, PT ;  /* 0x0000000f0c00720c */ /* 0x000fe20003f06070 */
[----:B0-----:R-:W-:-:S05]  /*0e40*/  IMAD.WIDE.U32 R10, R14, 0x30, R10 ;  /* 0x000000300e0a7825 */ /* 0x001fca00078e000a */
[----:B------:R0:W-:Y:S04]  /*0e50*/  STG.E desc[UR4][R10.64+0x4], R7 ;  /* 0x000004070a007986 */ /* 0x0001e8000c101904 */
[----:B------:R0:W-:Y:S04]  /*0e60*/  STG.E.64 desc[UR4][R10.64+0x8], R4 ;  /* 0x000008040a007986 */ /* 0x0001e8000c101b04 */
[----:B------:R0:W-:Y:S01]  /*0e70*/  STG.E.64 desc[UR4][R10.64+0x10], R2 ;  /* 0x000010020a007986 */ /* 0x0001e2000c101b04 */
[----:B------:R-:W-:Y:S05]  /*0e80*/  @!P0 BRA `(.L_x_6) ;  /* 0xfffffff000f08947 */ /* 0x000fea000383ffff */
.L_x_3:
[----:B------:R-:W-:Y:S05]  /*0e90*/  BSYNC.RECONVERGENT B1 ;  /* 0x0000000000017941 */ /* 0x000fea0003800200 */
.L_x_2:
[----:B------:R-:W-:Y:S01]  /*0ea0*/  ISETP.GT.U32.AND P0, PT, R0, 0x3, PT ;  /* 0x000000030000780c */ /* 0x000fe20003f04070 */
[----:B------:R-:W-:Y:S01]  /*0eb0*/  VIADD R6, R6, 0x1 ;  /* 0x0000000106067836 */ /* 0x000fe20000000000 */
[--C-:B------:R-:W-:Y:S02]  /*0ec0*/  SHF.R.U64 R0, R0, 0x2, R13.reuse ;  /* 0x0000000200007819 */ /* 0x100fe4000000120d */
[----:B------:R-:W-:Y:S02]  /*0ed0*/  ISETP.GT.U32.AND.EX P0, PT, R13, RZ, PT, P0 ;  /* 0x000000ff0d00720c */ /* 0x000fe40003f04100 */
[----:B------:R-:W-:-:S11]  /*0ee0*/  SHF.R.U32.HI R13, RZ, 0x2, R13 ;  /* 0x00000002ff0d7819 */ /* 0x000fd6000001160d */
[----:B------:R-:W-:Y:S05]  /*0ef0*/  @P0 BRA `(.L_x_7) ;  /* 0xfffffff000b40947 */ /* 0x000fea000383ffff */
.L_x_1:
[----:B------:R-:W-:Y:S05]  /*0f00*/  BSYNC.RECONVERGENT B0 ;  /* 0x0000000000007941 */ /* 0x000fea0003800200 */
.L_x_0:
[----:B0-----:R-:W0:Y:S01]  /*0f10*/  S2R R9, SR_TID.X ;  /* 0x0000000000097919 */ /* 0x001e220000002100 */
[----:B------:R-:W0:Y:S01]  /*0f20*/  LDCU UR6, c[0x0][0x3b0] ;  /* 0x00007600ff0677ac */ /* 0x000e220008000800 */
[----:B------:R-:W1:Y:S01]  /*0f30*/  LDC.64 R10, c[0x0][0x3b8] ;  /* 0x0000ee00ff0a7b82 */ /* 0x000e620000000a00 */
[C---:B0-----:R-:W-:Y:S01]  /*0f40*/  ISETP.GE.AND P0, PT, R9.reuse, UR6, PT ;  /* 0x0000000609007c0c */ /* 0x041fe2000bf06270 */
[----:B-1----:R-:W-:-:S05]  /*0f50*/  IMAD.WIDE.U32 R10, R9, 0x30, R10 ;  /* 0x00000030090a7825 */ /* 0x002fca00078e000a */
[----:B------:R0:W-:Y:S04]  /*0f60*/  STG.E.64 desc[UR4][R10.64+0x18], RZ ;  /* 0x000018ff0a007986 */ /* 0x0001e8000c101b04 */
[----:B------:R0:W-:Y:S04]  /*0f70*/  STG.E desc[UR4][R10.64+0x20], RZ ;  /* 0x000020ff0a007986 */ /* 0x0001e8000c101904 */
[----:B------:R0:W-:Y:S01]  /*0f80*/  STG.E.64 desc[UR4][R10.64+0x28], RZ ;  /* 0x000028ff0a007986 */ /* 0x0001e2000c101b04 */
[----:B------:R-:W-:Y:S05]  /*0f90*/  @P0 EXIT ;  /* 0x000000000000094d */ /* 0x000fea0003800000 */
[----:B------:R-:W1:Y:S01]  /*0fa0*/  LDC R6, c[0x0][0x3b4] ;  /* 0x0000ed00ff067b82 */ /* 0x000e620000000800 */
[----:B------:R-:W-:Y:S01]  /*0fb0*/  SHF.R.U32.HI R0, RZ, 0x2, R7 ;  /* 0x00000002ff007819 */ /* 0x000fe20000011607 */
[----:B------:R-:W2:Y:S01]  /*0fc0*/  LDCU.128 UR8, c[0x0][0x380] ;  /* 0x00007000ff0877ac */ /* 0x000ea20008000c00 */
[----:B------:R-:W-:Y:S02]  /*0fd0*/  IMAD.MOV.U32 R20, RZ, RZ, R5 ;  /* 0x000000ffff147224 */ /* 0x000fe400078e0005 */
[----:B------:R-:W-:Y:S01]  /*0fe0*/  LOP3.LUT R0, R0, R7, RZ, 0x3c, !PT ;  /* 0x0000000700007212 */ /* 0x000fe200078e3cff */
[----:B------:R-:W-:Y:S02]  /*0ff0*/  IMAD.SHL.U32 R7, R3, 0x10, RZ ;  /* 0x0000001003077824 */ /* 0x000fe400078e00ff */
[----:B------:R-:W-:Y:S02]  /*1000*/  IMAD.MOV.U32 R21, RZ, RZ, R2 ;  /* 0x000000ffff157224 */ /* 0x000fe400078e0002 */
[----:B------:R-:W-:-:S02]  /*1010*/  IMAD.MOV.U32 R14, RZ, RZ, R3 ;  /* 0x000000ffff0e7224 */ /* 0x000fc400078e0003 */
[----:B------:R-:W-:Y:S01]  /*1020*/  IMAD.MOV.U32 R17, RZ, RZ, R4 ;  /* 0x000000ffff117224 */ /* 0x000fe200078e0004 */
[----:B------:R-:W-:Y:S01]  /*1030*/  STG.E.64 desc[UR4][R10.64+0x8], R20 ;  /* 0x000008140a007986 */ /* 0x000fe2000c101b04 */
[----:B-1----:R-:W-:Y:S01]  /*1040*/  LOP3.LUT R8, R6, 0xaad26b49, RZ, 0x3c, !PT ;  /* 0xaad26b4906087812 */ /* 0x002fe200078e3cff */
[----:B------:R-:W-:-:S04]  /*1050*/  IMAD.SHL.U32 R6, R0, 0x2, RZ ;  /* 0x0000000200067824 */ /* 0x000fc800078e00ff */
[----:B------:R-:W-:Y:S01]  /*1060*/  IMAD R8, R8, 0x4182bed5, RZ ;  /* 0x4182bed508087824 */ /* 0x000fe200078e02ff */
[----:B------:R-:W-:-:S03]  /*1070*/  LOP3.LUT R6, R0, R6, R7, 0x96, !PT ;  /* 0x0000000600067212 */ /* 0x000fc600078e9607 */
[----:B------:R-:W-:Y:S01]  /*1080*/  VIADD R16, R8, 0xd9fc63dd ;  /* 0xd9fc63dd08107836 */ /* 0x000fe20000000000 */
[----:B------:R-:W-:Y:S01]  /*1090*/  LOP3.LUT R15, R6, R3, RZ, 0x3c, !PT ;  /* 0x00000003060f7212 */ /* 0x000fe200078e3cff */
[----:B------:R-:W-:Y:S01]  /*10a0*/  IMAD.SHL.U32 R8, R9, 0x4, RZ ;  /* 0x0000000409087824 */ /* 0x000fe200078e00ff */
[----:B------:R-:W-:Y:S02]  /*10b0*/  SHF.R.U32.HI R9, RZ, 0x1e, R9 ;  /* 0x0000001eff097819 */ /* 0x000fe40000011609 */
[----:B------:R-:W-:Y:S01]  /*10c0*/  STG.E.64 desc[UR4][R10.64], R16 ;  /* 0x000000100a007986 */ /* 0x000fe2000c101b04 */
[----:B------:R-:W-:-:S03]  /*10d0*/  IMAD.IADD R0, R15, 0x1, R16 ;  /* 0x000000010f007824 */ /* 0x000fc600078e0210 */
[----:B------:R1:W-:Y:S01]  /*10e0*/  STG.E.64 desc[UR4][R10.64+0x10], R14 ;  /* 0x0000100e0a007986 */ /* 0x0003e2000c101b04 */
[----:B------:R-:W-:-:S05]  /*10f0*/  IMAD.HI.U32 R6, R0, 0xfe03f81, RZ ;  /* 0x0fe03f8100067827 */ /* 0x000fca00078e00ff */
[----:B------:R-:W-:Y:S02]  /*1100*/  SHF.R.U32.HI R7, RZ, 0x3, R6 ;  /* 0x00000003ff077819 */ /* 0x000fe40000011606 */
[----:B--2---:R-:W-:-:S03]  /*1110*/  IADD3 R6, P0, PT, R8, UR8, RZ ;  /* 0x0000000808067c10 */ /* 0x004fc6000ff1e0ff */
[----:B------:R-:W-:Y:S01]  /*1120*/  IMAD R0, R7, -0x81, R0 ;  /* 0xffffff7f07007824 */ /* 0x000fe200078e0200 */
[----:B------:R-:W-:-:S04]  /*1130*/  IADD3.X R7, PT, PT, R9, UR9, RZ, P0, !PT ;  /* 0x0000000909077c10 */ /* 0x000fc800087fe4ff */
[----:B------:R-:W-:-:S05]  /*1140*/  I2FP.F32.U32 R5, R0 ;  /* 0x0000000000057245 */ /* 0x000fca0000201000 */
[----:B------:R2:W-:Y:S04]  /*1150*/  STG.E desc[UR4][R6.64], R5 ;  /* 0x0000000506007986 */ /* 0x0005e8000c101904 */
[----:B------:R-:W3:Y:S04]  /*1160*/  LDG.E.64 R18, desc[UR4][R10.64] ;  /* 0x000000040a127981 */ /* 0x000ee8000c1e1b00 */
[----:B------:R-:W4:Y:S04]  /*1170*/  LDG.E.64 R2, desc[UR4][R10.64+0x10] ;  /* 0x000010040a027981 */ /* 0x000f28000c1e1b00 */
[----:B------:R-:W5:Y:S01]  /*1180*/  LDG.E.64 R12, desc[UR4][R10.64+0x8] ;  /* 0x000008040a0c7981 */ /* 0x000f62000c1e1b00 */
[----:B---3--:R-:W-:Y:S01]  /*1190*/  SHF.R.U32.HI R0, RZ, 0x2, R19 ;  /* 0x00000002ff007819 */ /* 0x008fe20000011613 */
[----:B-1----:R-:W-:-:S03]  /*11a0*/  VIADD R14, R18, 0x587c5 ;  /* 0x000587c5120e7836 */ /* 0x002fc60000000000 */
[----:B------:R-:W-:Y:S01]  /*11b0*/  LOP3.LUT R0, R0, R19, RZ, 0x3c, !PT ;  /* 0x0000001300007212 */ /* 0x000fe200078e3cff */
[----:B----4-:R-:W-:Y:S02]  /*11c0*/  IMAD.SHL.U32 R19, R3, 0x10, RZ ;  /* 0x0000001003137824 */ /* 0x010fe400078e00ff */
[----:B------:R-:W-:Y:S02]  /*11d0*/  IMAD.MOV.U32 R23, RZ, RZ, R2 ;  /* 0x000000ffff177224 */ /* 0x000fe400078e0002 */
[C---:B------:R-:W-:Y:S02]  /*11e0*/  IMAD.SHL.U32 R4, R0.reuse, 0x2, RZ ;  /* 0x0000000200047824 */ /* 0x040fe400078e00ff */
[----:B------:R-:W-:Y:S02]  /*11f0*/  IMAD.MOV.U32 R18, RZ, RZ, R3 ;  /* 0x000000ffff127224 */ /* 0x000fe400078e0003 */
[----:B-----5:R-:W-:Y:S01]  /*1200*/  IMAD.MOV.U32 R22, RZ, RZ, R13 ;  /* 0x000000ffff167224 */ /* 0x020fe200078e000d */
[----:B------:R-:W-:Y:S01]  /*1210*/  LOP3.LUT R4, R0, R4, R19, 0x96, !PT ;  /* 0x0000000400047212 */ /* 0x000fe200078e9613 */
[----:B------:R-:W-:-:S03]  /*1220*/  IMAD.MOV.U32 R15, RZ, RZ, R12 ;  /* 0x000000ffff0f7224 */ /* 0x000fc600078e000c */
[----:B------:R-:W-:Y:S01]  /*1230*/  LOP3.LUT R19, R4, R3, RZ, 0x3c, !PT ;  /* 0x0000000304137212 */ /* 0x000fe200078e3cff */
[----:B------:R-:W-:Y:S04]  /*1240*/  STG.E.64 desc[UR4][R10.64+0x8], R22 ;  /* 0x000008160a007986 */ /* 0x000fe8000c101b04 */
[----:B------:R-:W-:Y:S01]  /*1250*/  IMAD.IADD R0, R19, 0x1, R14 ;  /* 0x0000000113007824 */ /* 0x000fe200078e020e */
[----:B------:R1:W-:Y:S03]  /*1260*/  STG.E.64 desc[UR4][R10.64+0x10], R18 ;  /* 0x000010120a007986 */ /* 0x0003e6000c101b04 */
[----:B------:R-:W-:Y:S01]  /*1270*/  IMAD.HI.U32 R4, R0, 0xfe03f81, RZ ;  /* 0x0fe03f8100047827 */ /* 0x000fe200078e00ff */
[----:B------:R3:W-:Y:S04]  /*1280*/  STG.E.64 desc[UR4][R10.64], R14 ;  /* 0x0000000e0a007986 */ /* 0x0007e8000c101b04 */
[----:B--2---:R-:W-:-:S02]  /*1290*/  SHF.R.U32.HI R5, RZ, 0x3, R4 ;  /* 0x00000003ff057819 */ /* 0x004fc40000011604 */
[----:B------:R-:W-:-:S03]  /*12a0*/  IADD3 R4, P0, PT, R8, UR10, RZ ;  /* 0x0000000a08047c10 */ /* 0x000fc6000ff1e0ff */
[----:B------:R-:W-:Y:S01]  /*12b0*/  IMAD R0, R5, -0x81, R0 ;  /* 0xffffff7f05007824 */ /* 0x000fe200078e0200 */
[----:B------:R-:W-:Y:S01]  /*12c0*/  IADD3.X R5, PT, PT, R9, UR11, RZ, P0, !PT ;  /* 0x0000000b09057c10 */ /* 0x000fe200087fe4ff */
[----:B------:R-:W2:Y:S03]  /*12d0*/  LDCU.128 UR8, c[0x0][0x390] ;  /* 0x00007200ff0877ac */ /* 0x000ea60008000c00 */
[----:B------:R-:W-:-:S05]  /*12e0*/  I2FP.F32.U32 R13, R0 ;  /* 0x00000000000d7245 */ /* 0x000fca0000201000 */
[----:B------:R4:W-:Y:S04]  /*12f0*/  STG.E desc[UR4][R4.64], R13 ;  /* 0x0000000d04007986 */ /* 0x0009e8000c101904 */
[----:B------:R-:W5:Y:S04]  /*1300*/  LDG.E.64 R20, desc[UR4][R10.64] ;  /* 0x000000040a147981 */ /* 0x000f68000c1e1b00 */
[----:B------:R-:W3:Y:S04]  /*1310*/  LDG.E.64 R2, desc[UR4][R10.64+0x10] ;  /* 0x000010040a027981 */ /* 0x000ee8000c1e1b00 */
[----:B------:R-:W2:Y:S01]  /*1320*/  LDG.E.64 R16, desc[UR4][R10.64+0x8] ;  /* 0x000008040a107981 */ /* 0x000ea2000c1e1b00 */
[----:B-----5:R-:W-:Y:S01]  /*1330*/  SHF.R.U32.HI R0, RZ, 0x2, R21 ;  /* 0x00000002ff007819 */ /* 0x020fe20000011615 */
[----:B-1----:R-:W-:-:S03]  /*1340*/  VIADD R18, R20, 0x587c5 ;  /* 0x000587c514127836 */ /* 0x002fc60000000000 */
[----:B------:R-:W-:Y:S01]  /*1350*/  LOP3.LUT R0, R0, R21, RZ, 0x3c, !PT ;  /* 0x0000001500007212 */ /* 0x000fe200078e3cff */
[----:B---3--:R-:W-:Y:S02]  /*1360*/  IMAD.SHL.U32 R21, R3, 0x10, RZ ;  /* 0x0000001003157824 */ /* 0x008fe400078e00ff */
[----:B------:R-:W-:Y:S02]  /*1370*/  IMAD.MOV.U32 R25, RZ, RZ, R2 ;  /* 0x000000ffff197224 */ /* 0x000fe400078e0002 */
[C---:B------:R-:W-:Y:S02]  /*1380*/  IMAD.SHL.U32 R12, R0.reuse, 0x2, RZ ;  /* 0x00000002000c7824 */ /* 0x040fe400078e00ff */
[----:B------:R-:W-:Y:S02]  /*1390*/  IMAD.MOV.U32 R14, RZ, RZ, R3 ;  /* 0x000000ffff0e7224 */ /* 0x000fe400078e0003 */
[----:B--2---:R-:W-:Y:S01]  /*13a0*/  IMAD.MOV.U32 R24, RZ, RZ, R17 ;  /* 0x000000ffff187224 */ /* 0x004fe200078e0011 */
[----:B------:R-:W-:Y:S01]  /*13b0*/  LOP3.LUT R12, R0, R12, R21, 0x96, !PT ;  /* 0x0000000c000c7212 */ /* 0x000fe200078e9615 */
[----:B------:R-:W-:-:S03]  /*13c0*/  IMAD.MOV.U32 R19, RZ, RZ, R16 ;  /* 0x000000ffff137224 */ /* 0x000fc600078e0010 */
[----:B------:R-:W-:Y:S01]  /*13d0*/  LOP3.LUT R15, R12, R3, RZ, 0x3c, !PT ;  /* 0x000000030c0f7212 */ /* 0x000fe200078e3cff */
[----:B------:R-:W-:Y:S04]  /*13e0*/  STG.E.64 desc[UR4][R10.64+0x8], R24 ;  /* 0x000008180a007986 */ /* 0x000fe8000c101b04 */
[----:B------:R-:W-:Y:S01]  /*13f0*/  IMAD.IADD R0, R15, 0x1, R18 ;  /* 0x000000010f007824 */ /* 0x000fe200078e0212 */
[----:B------:R-:W-:Y:S03]  /*1400*/  STG.E.64 desc[UR4][R10.64+0x10], R14 ;  /* 0x0000100e0a007986 */ /* 0x000fe6000c101b04 */
[C---:B----4-:R-:W-:Y:S01]  /*1410*/  IMAD.HI.U32 R13, R0.reuse, -0x4bd1ff25, RZ ;  /* 0xb42e00db000d7827 */ /* 0x050fe200078e00ff */
[----:B------:R1:W-:Y:S03]  /*1420*/  STG.E.64 desc[UR4][R10.64], R18 ;  /* 0x000000120a007986 */ /* 0x0003e6000c101b04 */
[----:B------:R-:W-:-:S05]  /*1430*/  IMAD.IADD R12, R0, 0x1, -R13 ;  /* 0x00000001000c7824 */ /* 0x000fca00078e0a0d */
[----:B------:R-:W-:-:S04]  /*1440*/  LEA.HI R12, R12, R13, RZ, 0x1f ;  /* 0x0000000d0c0c7211 */ /* 0x000fc800078ff8ff */
[----:B------:R-:W-:Y:S02]  /*1450*/  SHF.R.U32.HI R13, RZ, 0x9, R12 ;  /* 0x00000009ff0d7819 */ /* 0x000fe4000001160c */
[----:B------:R-:W-:-:S03]  /*1460*/  IADD3 R12, P0, PT, R8, UR8, RZ ;  /* 0x00000008080c7c10 */ /* 0x000fc6000ff1e0ff */
[----:B------:R-:W-:-:S04]  /*1470*/  IMAD R13, R13, -0x259, R0 ;  /* 0xfffffda70d0d7824 */ /* 0x000fc800078e0200 */
[----:B------:R-:W-:Y:S01]  /*1480*/  VIADD R0, R13, 0x1e ;  /* 0x0000001e0d007836 */ /* 0x000fe20000000000 */
[----:B------:R-:W-:-:S04]  /*1490*/  IADD3.X R13, PT, PT, R9, UR9, RZ, P0, !PT ;  /* 0x00000009090d7c10 */ /* 0x000fc800087fe4ff */
[----:B------:R-:W-:-:S05]  /*14a0*/  I2FP.F32.U32 R21, R0 ;  /* 0x0000000000157245 */ /* 0x000fca0000201000 */
[----:B------:R2:W-:Y:S04]  /*14b0*/  STG.E desc[UR4][R12.64], R21 ;  /* 0x000000150c007986 */ /* 0x0005e8000c101904 */
[----:B------:R-:W3:Y:S04]  /*14c0*/  LDG.E.64 R22, desc[UR4][R10.64] ;  /* 0x000000040a167981 */ /* 0x000ee8000c1e1b00 */
[----:B------:R-:W4:Y:S04]  /*14d0*/  LDG.E.64 R2, desc[UR4][R10.64+0x10] ;  /* 0x000010040a027981 */ /* 0x000f28000c1e1b00 */
[----:B------:R-:W2:Y:S01]  /*14e0*/  LDG.E.64 R16, desc[UR4][R10.64+0x8] ;  /* 0x000008040a107981 */ /* 0x000ea2000c1e1b00 */
[----:B---3--:R-:W-:-:S04]  /*14f0*/  SHF.R.U32.HI R0, RZ, 0x2, R23 ;  /* 0x00000002ff007819 */ /* 0x008fc80000011617 */
[----:B------:R-:W-:Y:S01]  /*1500*/  LOP3.LUT R0, R0, R23, RZ, 0x3c, !PT ;  /* 0x0000001700007212 */ /* 0x000fe200078e3cff */
[----:B----4-:R-:W-:Y:S02]  /*1510*/  IMAD.SHL.U32 R23, R3, 0x10, RZ ;  /* 0x0000001003177824 */ /* 0x010fe400078e00ff */
[----:B-1----:R-:W-:Y:S02]  /*1520*/  IMAD.MOV.U32 R18, RZ, RZ, R3 ;  /* 0x000000ffff127224 */ /* 0x002fe400078e0003 */
[----:B------:R-:W-:Y:S02]  /*1530*/  IMAD.SHL.U32 R20, R0, 0x2, RZ ;  /* 0x0000000200147824 */ /* 0x000fe400078e00ff */
[----:B--2---:R-:W-:-:S03]  /*1540*/  IMAD.MOV.U32 R21, RZ, RZ, R16 ;  /* 0x000000ffff157224 */ /* 0x004fc600078e0010 */
[----:B------:R-:W-:Y:S01]  /*1550*/  LOP3.LUT R0, R0, R20, R23, 0x96, !PT ;  /* 0x0000001400007212 */ /* 0x000fe200078e9617 */
[----:B------:R-:W-:Y:S02]  /*1560*/  VIADD R20, R22, 0x587c5 ;  /* 0x000587c516147836 */ /* 0x000fe40000000000 */
[----:B------:R-:W-:Y:S01]  /*1570*/  IMAD.MOV.U32 R23, RZ, RZ, R2 ;  /* 0x000000ffff177224 */ /* 0x000fe200078e0002 */
[----:B------:R-:W-:Y:S01]  /*1580*/  LOP3.LUT R19, R0, R3, RZ, 0x3c, !PT ;  /* 0x0000000300137212 */ /* 0x000fe200078e3cff */
[----:B------:R-:W-:Y:S01]  /*1590*/  IMAD.MOV.U32 R22, RZ, RZ, R17 ;  /* 0x000000ffff167224 */ /* 0x000fe200078e0011 */
[----:B------:R-:W-:Y:S03]  /*15a0*/  STG.E.64 desc[UR4][R10.64], R20 ;  /* 0x000000140a007986 */ /* 0x000fe6000c101b04 */
[----:B------:R-:W-:Y:S01]  /*15b0*/  IMAD.IADD R0, R19, 0x1, R20 ;  /* 0x0000000113007824 */ /* 0x000fe200078e0214 */
[----:B------:R1:W-:Y:S03]  /*15c0*/  STG.E.64 desc[UR4][R10.64+0x10], R18 ;  /* 0x000010120a007986 */ /* 0x0003e6000c101b04 */
[C---:B------:R-:W-:Y:S01]  /*15d0*/  IMAD.HI.U32 R15, R0.reuse, -0x4bd1ff25, RZ ;  /* 0xb42e00db000f7827 */ /* 0x040fe200078e00ff */
        /* <DEDUP_REMOVED lines=10> */
[----:B------:R-:W3:Y:S01]  /*1680*/  LDG.E R0, desc[UR4][R12.64] ;  /* 0x000000040c007981 */ /* 0x000ee2000c1e1900 */
[----:B------:R-:W-:Y:S01]  /*1690*/  IMAD.MOV.U32 R17, RZ, RZ, 0x3991a2b4 ;  /* 0x3991a2b4ff117424 */ /* 0x000fe200078e00ff */
[----:B------:R-:W-:Y:S01]  /*16a0*/  BSSY.RECONVERGENT B0, `(.L_x_8) ;  /* 0x000000d000007945 */ /* 0x000fe20003800200 */
[----:B------:R-:W-:-:S04]  /*16b0*/  IMAD.MOV.U32 R2, RZ, RZ, 0x45610000 ;  /* 0x45610000ff027424 */ /* 0x000fc800078e00ff */
[----:B------:R-:W-:-:S04]  /*16c0*/  FFMA R16, R17, -R2, 1 ;  /* 0x3f80000011107423 */ /* 0x000fc80000000802 */
[----:B------:R-:W-:Y:S01]  /*16d0*/  FFMA R17, R16, R17, 0.00027777778450399637222 ;  /* 0x3991a2b410117423 */ /* 0x000fe20000000011 */
[----:B---3--:R-:W3:Y:S03]  /*16e0*/  FCHK P0, R0, 3600 ;  /* 0x4561000000007902 */ /* 0x008ee60000000000 */
[----:B------:R-:W-:-:S04]  /*16f0*/  FFMA R16, R0, R17, RZ ;  /* 0x0000001100107223 */ /* 0x000fc800000000ff */
[----:B-1----:R-:W-:-:S04]  /*1700*/  FFMA R18, R16, -3600, R0 ;  /* 0xc561000010127823 */ /* 0x002fc80000000000 */
[----:B------:R-:W-:Y:S01]  /*1710*/  FFMA R16, R17, R18, R16 ;  /* 0x0000001211107223 */ /* 0x000fe20000000010 */
[----:B--23--:R-:W-:Y:S06]  /*1720*/  @!P0 BRA `(.L_x_9) ;  /* 0x0000000000108947 */ /* 0x00cfec0003800000 */
[----:B------:R-:W-:Y:S01]  /*1730*/  IMAD.MOV.U32 R3, RZ, RZ, R0 ;  /* 0x000000ffff037224 */ /* 0x000fe200078e0000 */
[----:B0-----:R-:W-:-:S07]  /*1740*/  MOV R10, 0x1760 ;  /* 0x00001760000a7802 */ /* 0x001fce0000000f00 */
[----:B------:R-:W-:Y:S05]  /*1750*/  CALL.REL.NOINC `($__internal_0_$__cuda_sm3x_div_rn_noftz_f32_slowpath) ;  /* 0x0000000000b87944 */ /* 0x000fea0003c00000 */
[----:B------:R-:W-:-:S07]  /*1760*/  IMAD.MOV.U32 R16, RZ, RZ, R0 ;  /* 0x000000ffff107224 */ /* 0x000fce00078e0000 */
.L_x_9:
[----:B------:R-:W-:Y:S05]  /*1770*/  BSYNC.RECONVERGENT B0 ;  /* 0x0000000000007941 */ /* 0x000fea0003800200 */
.L_x_8:
[----:B------:R-:W-:-:S05]  /*1780*/  FMUL R3, R16, 0.5 ;  /* 0x3f00000010037820 */ /* 0x000fca0000400000 */
[----:B------:R1:W-:Y:S04]  /*1790*/  STG.E desc[UR4][R12.64], R3 ;  /* 0x000000030c007986 */ /* 0x0003e8000c101904 */
[----:B0-----:R-:W2:Y:S01]  /*17a0*/  LDG.E R11, desc[UR4][R14.64] ;  /* 0x000000040e0b7981 */ /* 0x001ea2000c1e1900 */
[----:B------:R-:W-:Y:S01]  /*17b0*/  IMAD.MOV.U32 R17, RZ, RZ, 0x3991a2b4 ;  /* 0x3991a2b4ff117424 */ /* 0x000fe200078e00ff */
[----:B------:R-:W-:Y:S03]  /*17c0*/  BSSY.RECONVERGENT B0, `(.L_x_10) ;  /* 0x000000b000007945 */ /* 0x000fe60003800200 */
[----:B------:R-:W-:-:S04]  /*17d0*/  FFMA R0, R17, -R2, 1 ;  /* 0x3f80000011007423 */ /* 0x000fc80000000802 */
[----:B------:R-:W-:Y:S01]  /*17e0*/  FFMA R0, R0, R17, 0.00027777778450399637222 ;  /* 0x3991a2b400007423 */ /* 0x000fe20000000011 */
[----:B--2---:R-:W0:Y:S03]  /*17f0*/  FCHK P0, R11, 3600 ;  /* 0x456100000b007902 */ /* 0x004e260000000000 */
[----:B------:R-:W-:-:S04]  /*1800*/  FFMA R10, R0, R11, RZ ;  /* 0x0000000b000a7223 */ /* 0x000fc800000000ff */
[----:B------:R-:W-:-:S04]  /*1810*/  FFMA R17, R10, -3600, R11 ;  /* 0xc56100000a117823 */ /* 0x000fc8000000000b */
[----:B------:R-:W-:Y:S01]  /*1820*/  FFMA R0, R0, R17, R10 ;  /* 0x0000001100007223 */ /* 0x000fe2000000000a */
[----:B01----:R-:W-:Y:S06]  /*1830*/  @!P0 BRA `(.L_x_11) ;  /* 0x00000000000c8947 */ /* 0x003fec0003800000 */
[----:B------:R-:W-:Y:S01]  /*1840*/  IMAD.MOV.U32 R3, RZ, RZ, R11 ;  /* 0x000000ffff037224 */ /* 0x000fe200078e000b */
[----:B------:R-:W-:-:S07]  /*1850*/  MOV R10, 0x1870 ;  /* 0x00001870000a7802 */ /* 0x000fce0000000f00 */
[----:B------:R-:W-:Y:S05]  /*1860*/  CALL.REL.NOINC `($__internal_0_$__cuda_sm3x_div_rn_noftz_f32_slowpath) ;  /* 0x0000000000747944 */ /* 0x000fea0003c00000 */
.L_x_11:
[----:B------:R-:W-:Y:S05]  /*1870*/  BSYNC.RECONVERGENT B0 ;  /* 0x0000000000007941 */ /* 0x000fea0003800200 */
.L_x_10:
[----:B------:R-:W-:Y:S01]  /*1880*/  FMUL R11, R0, 0.5 ;  /* 0x3f000000000b7820 */ /* 0x000fe20000400000 */
[----:B------:R-:W0:Y:S04]  /*1890*/  LDCU.128 UR8, c[0x0][0x3a0] ;  /* 0x00007400ff0877ac */ /* 0x000e280008000c00 */
[----:B------:R1:W-:Y:S04]  /*18a0*/  STG.E desc[UR4][R14.64], R11 ;  /* 0x0000000b0e007986 */ /* 0x0003e8000c101904 */
[----:B------:R-:W2:Y:S04]  /*18b0*/  LDG.E R6, desc[UR4][R6.64] ;  /* 0x0000000406067981 */ /* 0x000ea8000c1e1900 */
[----:B------:R-:W2:Y:S01]  /*18c0*/  LDG.E R13, desc[UR4][R12.64] ;  /* 0x000000040c0d7981 */ /* 0x000ea2000c1e1900 */
[----:B0-----:R-:W-:-:S04]  /*18d0*/  IADD3 R2, P0, PT, R8, UR8, RZ ;  /* 0x0000000808027c10 */ /* 0x001fc8000ff1e0ff */
[----:B------:R-:W-:Y:S01]  /*18e0*/  IADD3.X R3, PT, PT, R9, UR9, RZ, P0, !PT ;  /* 0x0000000909037c10 */ /* 0x000fe200087fe4ff */
[----:B--2---:R-:W-:-:S05]  /*18f0*/  FADD R17, R6, R13 ;  /* 0x0000000d06117221 */ /* 0x004fca0000000000 */
[----:B------:R1:W-:Y:S04]  /*1900*/  STG.E desc[UR4][R2.64], R17 ;  /* 0x0000001102007986 */ /* 0x0003e8000c101904 */
[----:B------:R-:W2:Y:S04]  /*1910*/  LDG.E R4, desc[UR4][R4.64] ;  /* 0x0000000404047981 */ /* 0x000ea8000c1e1900 */
[----:B------:R-:W2:Y:S01]  /*1920*/  LDG.E R19, desc[UR4][R14.64] ;  /* 0x000000040e137981 */ /* 0x000ea2000c1e1900 */
[----:B------:R-:W-:-:S04]  /*1930*/  IADD3 R8, P0, PT, R8, UR10, RZ ;  /* 0x0000000a08087c10 */ /* 0x000fc8000ff1e0ff */
[----:B------:R-:W-:Y:S01]  /*1940*/  IADD3.X R9, PT, PT, R9, UR11, RZ, P0, !PT ;  /* 0x0000000b09097c10 */ /* 0x000fe200087fe4ff */
[----:B--2---:R-:W-:-:S05]  /*1950*/  FADD R19, R4, R19 ;  /* 0x0000001304137221 */ /* 0x004fca0000000000 */
[----:B------:R1:W-:Y:S04]  /*1960*/  STG.E desc[UR4][R8.64], R19 ;  /* 0x0000001308007986 */ /* 0x0003e8000c101904 */
[----:B------:R-:W2:Y:S01]  /*1970*/  LDG.E R0, desc[UR4][R2.64] ;  /* 0x0000000402007981 */ /* 0x000ea2000c1e1900 */
[----:B------:R-:W-:Y:S01]  /*1980*/  BSSY.RECONVERGENT B0, `(.L_x_12) ;  /* 0x0000006000007945 */ /* 0x000fe20003800200 */
[----:B--2---:R-:W-:-:S13]  /*1990*/  FSETP.GE.AND P0, PT, R0, 128, PT ;  /* 0x430000000000780b */ /* 0x004fda0003f06000 */
[----:B-1----:R-:W-:Y:S05]  /*19a0*/  @!P0 BRA `(.L_x_13) ;  /* 0x00000000000c8947 */ /* 0x002fea0003800000 */
[----:B------:R-:W-:-:S05]  /*19b0*/  FADD R5, -R0, -RZ ;  /* 0x800000ff00057221 */ /* 0x000fca0000000100 */
[----:B------:R0:W-:Y:S04]  /*19c0*/  STG.E desc[UR4][R2.64], R5 ;  /* 0x0000000502007986 */ /* 0x0001e8000c101904 */
[----:B------:R0:W5:Y:S02]  /*19d0*/  LDG.E R19, desc[UR4][R8.64] ;  /* 0x0000000408137981 */ /* 0x000164000c1e1900 */
.L_x_13:
[----:B------:R-:W-:Y:S05]  /*19e0*/  BSYNC.RECONVERGENT B0 ;  /* 0x0000000000007941 */ /* 0x000fea0003800200 */
.L_x_12:
[----:B-----5:R-:W-:-:S13]  /*19f0*/  FSETP.GE.AND P0, PT, R19, 128, PT ;  /* 0x430000001300780b */ /* 0x020fda0003f06000 */
[----:B------:R-:W-:Y:S05]  /*1a00*/  @!P0 EXIT ;  /* 0x000000000000894d */ /* 0x000fea0003800000 */
[----:B------:R-:W-:-:S05]  /*1a10*/  FADD R19, -R19, -RZ ;  /* 0x800000ff13137221 */ /* 0x000fca0000000100 */
[----:B------:R-:W-:Y:S01]  /*1a20*/  STG.E desc[UR4][R8.64], R19 ;  /* 0x0000001308007986 */ /* 0x000fe2000c101904 */
[----:B------:R-:W-:Y:S05]  /*1a30*/  EXIT ;  /* 0x000000000000794d */ /* 0x000fea0003800000 */
        .weak           $__internal_0_$__cuda_sm3x_div_rn_noftz_f32_slowpath
        .type           $__internal_0_$__cuda_sm3x_div_rn_noftz_f32_slowpath,@function
        .size           $__internal_0_$__cuda_sm3x_div_rn_noftz_f32_slowpath,(.L_x_26 - $__internal_0_$__cuda_sm3x_div_rn_noftz_f32_slowpath)
$__internal_0_$__cuda_sm3x_div_rn_noftz_f32_slowpath:
[----:B------:R-:W-:Y:S01]  /*1a40*/  SHF.R.U32.HI R11, RZ, 0x17, R2 ;  /* 0x00000017ff0b7819 */ /* 0x000fe20000011602 */
[----:B------:R-:W-:Y:S01]  /*1a50*/  BSSY.RECONVERGENT B1, `(.L_x_14) ;  /* 0x0000064000017945 */ /* 0x000fe20003800200 */
[----:B------:R-:W-:Y:S01]  /*1a60*/  SHF.R.U32.HI R0, RZ, 0x17, R3 ;  /* 0x00000017ff007819 */ /* 0x000fe20000011603 */
[----:B------:R-:W-:Y:S01]  /*1a70*/  IMAD.MOV.U32 R18, RZ, RZ, 0x45610000 ;  /* 0x45610000ff127424 */ /* 0x000fe200078e00ff */
[----:B------:R-:W-:Y:S02]  /*1a80*/  LOP3.LUT R11, R11, 0xff, RZ, 0xc0, !PT ;  /* 0x000000ff0b0b7812 */ /* 0x000fe400078ec0ff */
[----:B------:R-:W-:-:S03]  /*1a90*/  LOP3.LUT R20, R0, 0xff, RZ, 0xc0, !PT ;  /* 0x000000ff00147812 */ /* 0x000fc600078ec0ff */
[----:B------:R-:W-:Y:S02]  /*1aa0*/  VIADD R17, R11, 0xffffffff ;  /* 0xffffffff0b117836 */ /* 0x000fe40000000000 */
[----:B------:R-:W-:-:S03]  /*1ab0*/  VIADD R19, R20, 0xffffffff ;  /* 0xffffffff14137836 */ /* 0x000fc60000000000 */
[----:B------:R-:W-:-:S04]  /*1ac0*/  ISETP.GT.U32.AND P0, PT, R17, 0xfd, PT ;  /* 0x000000fd1100780c */ /* 0x000fc80003f04070 */
[----:B------:R-:W-:-:S13]  /*1ad0*/  ISETP.GT.U32.OR P0, PT, R19, 0xfd, P0 ;  /* 0x000000fd1300780c */ /* 0x000fda0000704470 */
[----:B------:R-:W-:Y:S01]  /*1ae0*/  @!P0 IMAD.MOV.U32 R16, RZ, RZ, RZ ;  /* 0x000000ffff108224 */ /* 0x000fe200078e00ff */
[----:B------:R-:W-:Y:S06]  /*1af0*/  @!P0 BRA `(.L_x_15) ;  /* 0x0000000000608947 */ /* 0x000fec0003800000 */
[----:B------:R-:W-:Y:S01]  /*1b00*/  IMAD.MOV.U32 R0, RZ, RZ, 0x45610000 ;  /* 0x45610000ff007424 */ /* 0x000fe200078e00ff */
[----:B------:R-:W-:-:S04]  /*1b10*/  FSETP.GTU.FTZ.AND P0, PT, |R3|, +INF , PT ;  /* 0x7f8000000300780b */ /* 0x000fc80003f1c200 */
[----:B------:R-:W-:-:S04]  /*1b20*/  FSETP.GTU.FTZ.AND P1, PT, |R0|, +INF , PT ;  /* 0x7f8000000000780b */ /* 0x000fc80003f3c200 */
[----:B------:R-:W-:-:S13]  /*1b30*/  PLOP3.LUT P0, PT, P0, P1, PT, 0xf8, 0x8f ;  /* 0x00000000008f781c */ /* 0x000fda0000703f70 */
[----:B------:R-:W-:Y:S05]  /*1b40*/  @P0 BRA `(.L_x_16) ;  /* 0x00000004004c0947 */ /* 0x000fea0003800000 */
[----:B------:R-:W-:-:S13]  /*1b50*/  LOP3.LUT P0, RZ, R18, 0x7fffffff, R3, 0xc8, !PT ;  /* 0x7fffffff12ff7812 */ /* 0x000fda000780c803 */
[----:B------:R-:W-:Y:S05]  /*1b60*/  @!P0 BRA `(.L_x_17) ;  /* 0x00000004003c8947 */ /* 0x000fea0003800000 */
[C---:B------:R-:W-:Y:S02]  /*1b70*/  FSETP.NEU.FTZ.AND P1, PT, |R3|.reuse, +INF , PT ;  /* 0x7f8000000300780b */ /* 0x040fe40003f3d200 */
[----:B------:R-:W-:Y:S02]  /*1b80*/  FSETP.NEU.FTZ.AND P0, PT, |R0|, +INF , PT ;  /* 0x7f8000000000780b */ /* 0x000fe40003f1d200 */
[----:B------:R-:W-:-:S11]  /*1b90*/  FSETP.NEU.FTZ.AND P2, PT, |R3|, +INF , PT ;  /* 0x7f8000000300780b */ /* 0x000fd60003f5d200 */
[----:B------:R-:W-:Y:S05]  /*1ba0*/  @!P0 BRA !P1, `(.L_x_17) ;  /* 0x00000004002c8947 */ /* 0x000fea0004800000 */
[----:B------:R-:W-:-:S04]  /*1bb0*/  LOP3.LUT P1, RZ, R3, 0x7fffffff, RZ, 0xc0, !PT ;  /* 0x7fffffff03ff7812 */ /* 0x000fc8000782c0ff */
[----:B------:R-:W-:-:S13]  /*1bc0*/  PLOP3.LUT P0, PT, P0, P1, PT, 0x2f, 0xf2 ;  /* 0x0000000000f2781c */ /* 0x000fda0000702577 */
[----:B------:R-:W-:Y:S05]  /*1bd0*/  @P0 BRA `(.L_x_18) ;  /* 0x0000000400180947 */ /* 0x000fea0003800000 */
[----:B------:R-:W-:-:S04]  /*1be0*/  LOP3.LUT P0, RZ, R18, 0x7fffffff, RZ, 0xc0, !PT ;  /* 0x7fffffff12ff7812 */ /* 0x000fc8000780c0ff */
[----:B------:R-:W-:-:S13]  /*1bf0*/  PLOP3.LUT P0, PT, P2, P0, PT, 0x2f, 0xf2 ;  /* 0x0000000000f2781c */ /* 0x000fda0001700577 */
[----:B------:R-:W-:Y:S05]  /*1c00*/  @P0 BRA `(.L_x_19) ;  /* 0x0000000400000947 */ /* 0x000fea0003800000 */
[----:B------:R-:W-:Y:S02]  /*1c10*/  ISETP.GE.AND P0, PT, R19, RZ, PT ;  /* 0x000000ff1300720c */ /* 0x000fe40003f06270 */
[----:B------:R-:W-:-:S11]  /*1c20*/  ISETP.GE.AND P1, PT, R17, RZ, PT ;  /* 0x000000ff1100720c */ /* 0x000fd60003f26270 */
[----:B------:R-:W-:Y:S02]  /*1c30*/  @P0 IMAD.MOV.U32 R16, RZ, RZ, RZ ;  /* 0x000000ffff100224 */ /* 0x000fe400078e00ff */
[----:B------:R-:W-:Y:S01]  /*1c40*/  @!P0 FFMA R3, R3, 1.84467440737095516160e+19, RZ ;  /* 0x5f80000003038823 */ /* 0x000fe200000000ff */
[----:B------:R-:W-:Y:S02]  /*1c50*/  @!P0 IMAD.MOV.U32 R16, RZ, RZ, -0x40 ;  /* 0xffffffc0ff108424 */ /* 0x000fe400078e00ff */
[----:B------:R-:W-:Y:S02]  /*1c60*/  @!P1 FFMA R18, R0, 1.84467440737095516160e+19, RZ ;  /* 0x5f80000000129823 */ /* 0x000fe400000000ff */
[----:B------:R-:W-:-:S07]  /*1c70*/  @!P1 VIADD R16, R16, 0x40 ;  /* 0x0000004010109836 */ /* 0x000fce0000000000 */
.L_x_15:
[----:B------:R-:W-:Y:S01]  /*1c80*/  LEA R17, R11, 0xc0800000, 0x17 ;  /* 0xc08000000b117811 */ /* 0x000fe200078eb8ff */
[----:B------:R-:W-:Y:S01]  /*1c90*/  VIADD R20, R20, 0xffffff81 ;  /* 0xffffff8114147836 */ /* 0x000fe20000000000 */
[----:B------:R-:W-:Y:S03]  /*1ca0*/  BSSY.RECONVERGENT B2, `(.L_x_20) ;  /* 0x0000035000027945 */ /* 0x000fe60003800200 */
[----:B------:R-:W-:Y:S02]  /*1cb0*/  IMAD.IADD R17, R18, 0x1, -R17 ;  /* 0x0000000112117824 */ /* 0x000fe400078e0a11 */
[C---:B------:R-:W-:Y:S02]  /*1cc0*/  IMAD R0, R20.reuse, -0x800000, R3 ;  /* 0xff80000014007824 */ /* 0x040fe400078e0203 */
[----:B------:R0:W1:Y:S01]  /*1cd0*/  MUFU.RCP R18, R17 ;  /* 0x0000001100127308 */ /* 0x0000620000001000 */
[----:B------:R-:W-:Y:S01]  /*1ce0*/  FADD.FTZ R19, -R17, -RZ ;  /* 0x800000ff11137221 */ /* 0x000fe20000010100 */
[----:B0-----:R-:W-:-:S05]  /*1cf0*/  IADD3 R17, PT, PT, R20, 0x7f, -R11 ;  /* 0x0000007f14117810 */ /* 0x001fca0007ffe80b */
[----:B------:R-:W-:Y:S02]  /*1d00*/  IMAD.IADD R17, R17, 0x1, R16 ;  /* 0x0000000111117824 */ /* 0x000fe400078e0210 */
[----:B-1----:R-:W-:-:S04]  /*1d10*/  FFMA R21, R18, R19, 1 ;  /* 0x3f80000012157423 */ /* 0x002fc80000000013 */
[----:B------:R-:W-:-:S04]  /*1d20*/  FFMA R3, R18, R21, R18 ;  /* 0x0000001512037223 */ /* 0x000fc80000000012 */
[----:B------:R-:W-:-:S04]  /*1d30*/  FFMA R18, R0, R3, RZ ;  /* 0x0000000300127223 */ /* 0x000fc800000000ff */
[----:B------:R-:W-:-:S04]  /*1d40*/  FFMA R21, R19, R18, R0 ;  /* 0x0000001213157223 */ /* 0x000fc80000000000 */
[----:B------:R-:W-:-:S04]  /*1d50*/  FFMA R18, R3, R21, R18 ;  /* 0x0000001503127223 */ /* 0x000fc80000000012 */
[----:B------:R-:W-:-:S04]  /*1d60*/  FFMA R19, R19, R18, R0 ;  /* 0x0000001213137223 */ /* 0x000fc80000000000 */
[----:B------:R-:W-:-:S05]  /*1d70*/  FFMA R0, R3, R19, R18 ;  /* 0x0000001303007223 */ /* 0x000fca0000000012 */
[----:B------:R-:W-:-:S04]  /*1d80*/  SHF.R.U32.HI R11, RZ, 0x17, R0 ;  /* 0x00000017ff0b7819 */ /* 0x000fc80000011600 */
[----:B------:R-:W-:-:S05]  /*1d90*/  LOP3.LUT R11, R11, 0xff, RZ, 0xc0, !PT ;  /* 0x000000ff0b0b7812 */ /* 0x000fca00078ec0ff */
[----:B------:R-:W-:-:S04]  /*1da0*/  IMAD.IADD R20, R11, 0x1, R17 ;  /* 0x000000010b147824 */ /* 0x000fc800078e0211 */
[----:B------:R-:W-:-:S05]  /*1db0*/  VIADD R11, R20, 0xffffffff ;  /* 0xffffffff140b7836 */ /* 0x000fca0000000000 */
[----:B------:R-:W-:-:S13]  /*1dc0*/  ISETP.GE.U32.AND P0, PT, R11, 0xfe, PT ;  /* 0x000000fe0b00780c */ /* 0x000fda0003f06070 */
[----:B------:R-:W-:Y:S05]  /*1dd0*/  @!P0 BRA `(.L_x_21) ;  /* 0x0000000000808947 */ /* 0x000fea0003800000 */
[----:B------:R-:W-:-:S13]  /*1de0*/  ISETP.GT.AND P0, PT, R20, 0xfe, PT ;  /* 0x000000fe1400780c */ /* 0x000fda0003f04270 */
[----:B------:R-:W-:Y:S05]  /*1df0*/  @P0 BRA `(.L_x_22) ;  /* 0x00000000006c0947 */ /* 0x000fea0003800000 */
[----:B------:R-:W-:-:S13]  /*1e00*/  ISETP.GE.AND P0, PT, R20, 0x1, PT ;  /* 0x000000011400780c */ /* 0x000fda0003f06270 */
[----:B------:R-:W-:Y:S05]  /*1e10*/  @P0 BRA `(.L_x_23) ;  /* 0x0000000000740947 */ /* 0x000fea0003800000 */
[----:B------:R-:W-:Y:S02]  /*1e20*/  ISETP.GE.AND P0, PT, R20, -0x18, PT ;  /* 0xffffffe81400780c */ /* 0x000fe40003f06270 */
[----:B------:R-:W-:-:S11]  /*1e30*/  LOP3.LUT R0, R0, 0x80000000, RZ, 0xc0, !PT ;  /* 0x8000000000007812 */ /* 0x000fd600078ec0ff */
[----:B------:R-:W-:Y:S05]  /*1e40*/  @!P0 BRA `(.L_x_23) ;  /* 0x0000000000688947 */ /* 0x000fea0003800000 */
[-C--:B------:R-:W-:Y:S01]  /*1e50*/  FFMA.RZ R11, R3, R19.reuse, R18 ;  /* 0x00000013030b7223 */ /* 0x080fe2000000c012 */
[----:B------:R-:W-:Y:S01]  /*1e60*/  IMAD.MOV R17, RZ, RZ, -R20 ;  /* 0x000000ffff117224 */ /* 0x000fe200078e0a14 */
[C---:B------:R-:W-:Y:S02]  /*1e70*/  ISETP.NE.AND P2, PT, R20.reuse, RZ, PT ;  /* 0x000000ff1400720c */ /* 0x040fe40003f45270 */
[C---:B------:R-:W-:Y:S02]  /*1e80*/  ISETP.NE.AND P1, PT, R20.reuse, RZ, PT ;  /* 0x000000ff1400720c */ /* 0x040fe40003f25270 */
[----:B------:R-:W-:Y:S01]  /*1e90*/  LOP3.LUT R16, R11, 0x7fffff, RZ, 0xc0, !PT ;  /* 0x007fffff0b107812 */ /* 0x000fe200078ec0ff */
[CCC-:B------:R-:W-:Y:S01]  /*1ea0*/  FFMA.RP R11, R3.reuse, R19.reuse, R18.reuse ;  /* 0x00000013030b7223 */ /* 0x1c0fe20000008012 */
[----:B------:R-:W-:Y:S01]  /*1eb0*/  FFMA.RM R18, R3, R19, R18 ;  /* 0x0000001303127223 */ /* 0x000fe20000004012 */
[----:B------:R-:W-:Y:S01]  /*1ec0*/  VIADD R3, R20, 0x20 ;  /* 0x0000002014037836 */ /* 0x000fe20000000000 */
[----:B------:R-:W-:-:S03]  /*1ed0*/  LOP3.LUT R16, R16, 0x800000, RZ, 0xfc, !PT ;  /* 0x0080000010107812 */ /* 0x000fc600078efcff */
[----:B------:R-:W-:Y:S02]  /*1ee0*/  FSETP.NEU.FTZ.AND P0, PT, R11, R18, PT ;  /* 0x000000120b00720b */ /* 0x000fe40003f1d000 */
[----:B------:R-:W-:Y:S02]  /*1ef0*/  SHF.L.U32 R3, R16, R3, RZ ;  /* 0x0000000310037219 */ /* 0x000fe400000006ff */
[----:B------:R-:W-:Y:S02]  /*1f00*/  SEL R11, R17, RZ, P2 ;  /* 0x000000ff110b7207 */ /* 0x000fe40001000000 */
[----:B------:R-:W-:Y:S02]  /*1f10*/  ISETP.NE.AND P1, PT, R3, RZ, P1 ;  /* 0x000000ff0300720c */ /* 0x000fe40000f25270 */
[----:B------:R-:W-:Y:S02]  /*1f20*/  SHF.R.U32.HI R11, RZ, R11, R16 ;  /* 0x0000000bff0b7219 */ /* 0x000fe40000011610 */
[----:B------:R-:W-:-:S02]  /*1f30*/  PLOP3.LUT P0, PT, P0, P1, PT, 0xf8, 0x8f ;  /* 0x00000000008f781c */ /* 0x000fc40000703f70 */
[----:B------:R-:W-:Y:S02]  /*1f40*/  SHF.R.U32.HI R16, RZ, 0x1, R11 ;  /* 0x00000001ff107819 */ /* 0x000fe4000001160b */
[----:B------:R-:W-:-:S04]  /*1f50*/  SEL R3, RZ, 0x1, !P0 ;  /* 0x00000001ff037807 */ /* 0x000fc80004000000 */
[----:B------:R-:W-:-:S04]  /*1f60*/  LOP3.LUT R18, R3, 0x1, R16, 0xf8, !PT ;  /* 0x0000000103127812 */ /* 0x000fc800078ef810 */
[----:B------:R-:W-:-:S05]  /*1f70*/  LOP3.LUT R11, R18, R11, RZ, 0xc0, !PT ;  /* 0x0000000b120b7212 */ /* 0x000fca00078ec0ff */
[----:B------:R-:W-:-:S05]  /*1f80*/  IMAD.IADD R11, R16, 0x1, R11 ;  /* 0x00000001100b7824 */ /* 0x000fca00078e020b */
[----:B------:R-:W-:Y:S01]  /*1f90*/  LOP3.LUT R0, R11, R0, RZ, 0xfc, !PT ;  /* 0x000000000b007212 */ /* 0x000fe200078efcff */
[----:B------:R-:W-:Y:S06]  /*1fa0*/  BRA `(.L_x_23) ;  /* 0x0000000000107947 */ /* 0x000fec0003800000 */
.L_x_22:
[----:B------:R-:W-:-:S04]  /*1fb0*/  LOP3.LUT R0, R0, 0x80000000, RZ, 0xc0, !PT ;  /* 0x8000000000007812 */ /* 0x000fc800078ec0ff */
[----:B------:R-:W-:Y:S01]  /*1fc0*/  LOP3.LUT R0, R0, 0x7f800000, RZ, 0xfc, !PT ;  /* 0x7f80000000007812 */ /* 0x000fe200078efcff */
[----:B------:R-:W-:Y:S06]  /*1fd0*/  BRA `(.L_x_23) ;  /* 0x0000000000047947 */ /* 0x000fec0003800000 */
.L_x_21:
[----:B------:R-:W-:-:S07]  /*1fe0*/  IMAD R0, R17, 0x800000, R0 ;  /* 0x0080000011007824 */ /* 0x000fce00078e0200 */
.L_x_23:
[----:B------:R-:W-:Y:S05]  /*1ff0*/  BSYNC.RECONVERGENT B2 ;  /* 0x0000000000027941 */ /* 0x000fea0003800200 */
.L_x_20:
[----:B------:R-:W-:Y:S05]  /*2000*/  BRA `(.L_x_24) ;  /* 0x0000000000207947 */ /* 0x000fea0003800000 */
.L_x_19:
[----:B------:R-:W-:-:S04]  /*2010*/  LOP3.LUT R0, R18, 0x80000000, R3, 0x48, !PT ;  /* 0x8000000012007812 */ /* 0x000fc800078e4803 */
[----:B------:R-:W-:Y:S01]  /*2020*/  LOP3.LUT R0, R0, 0x7f800000, RZ, 0xfc, !PT ;  /* 0x7f80000000007812 */ /* 0x000fe200078efcff */
[----:B------:R-:W-:Y:S06]  /*2030*/  BRA `(.L_x_24) ;  /* 0x0000000000147947 */ /* 0x000fec0003800000 */
.L_x_18:
[----:B------:R-:W-:Y:S01]  /*2040*/  LOP3.LUT R0, R18, 0x80000000, R3, 0x48, !PT ;  /* 0x8000000012007812 */ /* 0x000fe200078e4803 */
[----:B------:R-:W-:Y:S06]  /*2050*/  BRA `(.L_x_24) ;  /* 0x00000000000c7947 */ /* 0x000fec0003800000 */
.L_x_17:
[----:B------:R-:W0:Y:S01]  /*2060*/  MUFU.RSQ R0, -QNAN ;  /* 0xffc0000000007908 */ /* 0x000e220000001400 */
[----:B------:R-:W-:Y:S05]  /*2070*/  BRA `(.L_x_24) ;  /* 0x0000000000047947 */ /* 0x000fea0003800000 */
.L_x_16:
[----:B------:R-:W-:-:S07]  /*2080*/  FADD.FTZ R0, R3, R0 ;  /* 0x0000000003007221 */ /* 0x000fce0000010000 */
.L_x_24:
[----:B------:R-:W-:Y:S05]  /*2090*/  BSYNC.RECONVERGENT B1 ;  /* 0x0000000000017941 */ /* 0x000fea0003800200 */
.L_x_14:
[----:B------:R-:W-:-:S04]  /*20a0*/  IMAD.MOV.U32 R11, RZ, RZ, 0x0 ;  /* 0x00000000ff0b7424 */ /* 0x000fc800078e00ff */
[----:B0-----:R-:W-:Y:S05]  /*20b0*/  RET.REL.NODEC R10 `(_Z11setupFlightPfS_S_S_S_S_ijP17curandStateXORWOW) ;  /* 0xffffffdc0ad07950 */ /* 0x001fea0003c3ffff */
.L_x_25:
[----:B------:R-:W-:-:S00]  /*20c0*/  BRA `(.L_x_25) ;  /* 0xfffffffc00fc7947 */ /* 0x000fc0000383ffff */
[----:B------:R-:W-:-:S00]  /*20d0*/  NOP ;  /* 0x0000000000007918 */ /* 0x000fc00000000000 */
        /* <DEDUP_REMOVED lines=10> */
.L_x_26:


//--------------------- .nv.global.init           --------------------------
	.section	.nv.global.init,"aw",@progbits
	.align	4
.nv.global.init:
	.type		mrg32k3aM1SubSeq,@object
	.size		mrg32k3aM1SubSeq,(mrg32k3aM2SubSeq - mrg32k3aM1SubSeq)
mrg32k3aM1SubSeq:
        /*0000*/ 	.byte	0x0b, 0xcc, 0xee, 0x04, 0x73, 0x29, 0x8b, 0x6f, 0xf6, 0x53, 0x03, 0xf6, 0x23, 0xf6, 0xea, 0xda
        /* <DEDUP_REMOVED lines=125> */
	.type		mrg32k3aM2SubSeq,@object
	.size		mrg32k3aM2SubSeq,(mrg32k3aM1 - mrg32k3aM2SubSeq)
mrg32k3aM2SubSeq:
        /* <DEDUP_REMOVED lines=126> */
	.type		mrg32k3aM1,@object
	.size		mrg32k3aM1,(mrg32k3aM1Seq - mrg32k3aM1)
mrg32k3aM1:
        /* <DEDUP_REMOVED lines=144> */
	.type		mrg32k3aM1Seq,@object
	.size		mrg32k3aM1Seq,(mrg32k3aM2 - mrg32k3aM1Seq)
mrg32k3aM1Seq:
        /* <DEDUP_REMOVED lines=144> */
	.type		mrg32k3aM2,@object
	.size		mrg32k3aM2,(mrg32k3aM2Seq - mrg32k3aM2)
mrg32k3aM2:
        /* <DEDUP_REMOVED lines=144> */
	.type		mrg32k3aM2Seq,@object
	.size		mrg32k3aM2Seq,(precalc_xorwow_matrix - mrg32k3aM2Seq)
mrg32k3aM2Seq:
        /* <DEDUP_REMOVED lines=144> */
	.type		precalc_xorwow_matrix,@object
	.size		precalc_xorwow_matrix,(precalc_xorwow_offset_matrix - precalc_xorwow_matrix)
precalc_xorwow_matrix:
        /* <DEDUP_REMOVED lines=6400> */
	.type		precalc_xorwow_offset_matrix,@object
	.size		precalc_xorwow_offset_matrix,(.L_1 - precalc_xorwow_offset_matrix)
precalc_xorwow_offset_matrix:
        /* <DEDUP_REMOVED lines=6400> */
.L_1:


//--------------------- .nv.shared.reserved.0     --------------------------
	.section	.nv.shared.reserved.0,"aw",@nobits
	.weak		__nv_reservedSMEM_offset_0_alias
	.size		__nv_reservedSMEM_offset_0_alias, 0, 64
	.other		__nv_reservedSMEM_offset_0_alias,@"STO_CUDA_RESERVED_SHARED STV_DEFAULT"
__nv_reservedSMEM_offset_0_alias:
	.zero		0
	.zero		64


//--------------------- .nv.constant0._Z11setupFlightPfS_S_S_S_S_ijP17curandStateXORWOW --------------------------
	.section	.nv.constant0._Z11setupFlightPfS_S_S_S_S_ijP17curandStateXORWOW,"a",@progbits
	.sectionflags	@""
	.align	4
.nv.constant0._Z11setupFlightPfS_S_S_S_S_ijP17curandStateXORWOW:
	.zero		960


//--------------------- SYMBOLS --------------------------

	.type		.nv.reservedSmem.offset0,@object
	.size		.nv.reservedSmem.offset0,0x4
